//
// Generated by NVIDIA NVVM Compiler
//
// Compiler Build ID: CL-36424714
// Cuda compilation tools, release 13.0, V13.0.88
// Based on NVVM 20.0.0
//

.version 9.0
.target sm_100
.address_size 64

	// .globl	_Z12wmma_exampleP6__halfS0_Pfiiiff

.visible .entry _Z12wmma_exampleP6__halfS0_Pfiiiff(
	.param .u64 .ptr .align 1 _Z12wmma_exampleP6__halfS0_Pfiiiff_param_0,
	.param .u64 .ptr .align 1 _Z12wmma_exampleP6__halfS0_Pfiiiff_param_1,
	.param .u64 .ptr .align 1 _Z12wmma_exampleP6__halfS0_Pfiiiff_param_2,
	.param .u32 _Z12wmma_exampleP6__halfS0_Pfiiiff_param_3,
	.param .u32 _Z12wmma_exampleP6__halfS0_Pfiiiff_param_4,
	.param .u32 _Z12wmma_exampleP6__halfS0_Pfiiiff_param_5,
	.param .f32 _Z12wmma_exampleP6__halfS0_Pfiiiff_param_6,
	.param .f32 _Z12wmma_exampleP6__halfS0_Pfiiiff_param_7
)
{
	.reg .pred 	%p<17>;
	.reg .b32 	%r<147>;
	.reg .b32 	%f<232>;
	.reg .b64 	%rd<43>;

	ld.param.u64 	%rd6, [_Z12wmma_exampleP6__halfS0_Pfiiiff_param_0];
	ld.param.u64 	%rd7, [_Z12wmma_exampleP6__halfS0_Pfiiiff_param_1];
	ld.param.u32 	%r38, [_Z12wmma_exampleP6__halfS0_Pfiiiff_param_3];
	ld.param.u32 	%r39, [_Z12wmma_exampleP6__halfS0_Pfiiiff_param_4];
	ld.param.u32 	%r40, [_Z12wmma_exampleP6__halfS0_Pfiiiff_param_5];
	ld.param.f32 	%f121, [_Z12wmma_exampleP6__halfS0_Pfiiiff_param_6];
	cvta.to.global.u64 	%rd1, %rd7;
	cvta.to.global.u64 	%rd2, %rd6;
	mov.u32 	%r41, %ctaid.x;
	mov.u32 	%r42, %ntid.x;
	mov.u32 	%r43, %tid.x;
	mad.lo.s32 	%r44, %r41, %r42, %r43;
	shr.u32 	%r1, %r44, 5;
	mov.u32 	%r45, %ctaid.y;
	mov.u32 	%r46, %ntid.y;
	mov.u32 	%r47, %tid.y;
	mad.lo.s32 	%r2, %r45, %r46, %r47;
	setp.lt.s32 	%p2, %r40, 1;
	mov.f32 	%f167, 0f00000000;
	mov.f32 	%f166, %f167;
	mov.f32 	%f165, %f167;
	mov.f32 	%f164, %f167;
	mov.f32 	%f163, %f167;
	mov.f32 	%f162, %f167;
	mov.f32 	%f161, %f167;
	mov.f32 	%f160, %f167;
	@%p2 bra 	$L__BB0_17;
	shl.b32 	%r49, %r1, 4;
	shl.b32 	%r50, %r2, 4;
	setp.lt.s32 	%p3, %r49, %r38;
	setp.lt.s32 	%p4, %r50, %r39;
	and.pred  	%p1, %p3, %p4;
	cvt.u64.u32 	%rd3, %r49;
	mul.lo.s32 	%r3, %r40, %r50;
	add.s32 	%r51, %r40, -1;
	shr.u32 	%r52, %r51, 4;
	add.s32 	%r4, %r52, 1;
	and.b32  	%r5, %r4, 3;
	setp.lt.u32 	%p5, %r40, 49;
	mov.b32 	%r143, 0;
	mov.f32 	%f160, 0f00000000;
	mov.f32 	%f161, %f160;
	mov.f32 	%f162, %f160;
	mov.f32 	%f163, %f160;
	mov.f32 	%f164, %f160;
	mov.f32 	%f165, %f160;
	mov.f32 	%f166, %f160;
	mov.f32 	%f167, %f160;
	@%p5 bra 	$L__BB0_12;
	mul.lo.s32 	%r140, %r38, 48;
	shl.b32 	%r7, %r38, 6;
	shl.b32 	%r139, %r38, 5;
	shl.b32 	%r138, %r38, 4;
	and.b32  	%r54, %r4, 536870908;
	neg.s32 	%r136, %r54;
	mov.f32 	%f160, 0f00000000;
	mov.b32 	%r137, 0;
	not.pred 	%p6, %p1;
	mov.u32 	%r141, %r3;
	mov.u32 	%r143, %r137;
$L__BB0_3:
	@%p6 bra 	$L__BB0_5;
	cvt.s64.s32 	%rd8, %r137;
	add.s64 	%rd9, %rd8, %rd3;
	shl.b64 	%rd10, %rd9, 1;
	add.s64 	%rd11, %rd2, %rd10;
	wmma.load.a.sync.aligned.col.m16n16k16.global.f16 	{%r55, %r56, %r57, %r58, %r59, %r60, %r61, %r62}, [%rd11], %r38;
	mul.wide.u32 	%rd12, %r141, 2;
	add.s64 	%rd13, %rd1, %rd12;
	wmma.load.b.sync.aligned.col.m16n16k16.global.f16 	{%r63, %r64, %r65, %r66, %r67, %r68, %r69, %r70}, [%rd13], %r40;
	wmma.mma.sync.aligned.col.col.m16n16k16.f32.f32 {%f167, %f166, %f165, %f164, %f163, %f162, %f161, %f160}, {%r55, %r56, %r57, %r58, %r59, %r60, %r61, %r62}, {%r63, %r64, %r65, %r66, %r67, %r68, %r69, %r70}, {%f167, %f166, %f165, %f164, %f163, %f162, %f161, %f160};
$L__BB0_5:
	mul.wide.u32 	%rd14, %r141, 2;
	add.s64 	%rd4, %rd1, %rd14;
	@%p6 bra 	$L__BB0_7;
	cvt.s64.s32 	%rd15, %r138;
	add.s64 	%rd16, %rd15, %rd3;
	shl.b64 	%rd17, %rd16, 1;
	add.s64 	%rd18, %rd2, %rd17;
	wmma.load.a.sync.aligned.col.m16n16k16.global.f16 	{%r71, %r72, %r73, %r74, %r75, %r76, %r77, %r78}, [%rd18], %r38;
	add.s64 	%rd19, %rd4, 32;
	wmma.load.b.sync.aligned.col.m16n16k16.global.f16 	{%r79, %r80, %r81, %r82, %r83, %r84, %r85, %r86}, [%rd19], %r40;
	wmma.mma.sync.aligned.col.col.m16n16k16.f32.f32 {%f167, %f166, %f165, %f164, %f163, %f162, %f161, %f160}, {%r71, %r72, %r73, %r74, %r75, %r76, %r77, %r78}, {%r79, %r80, %r81, %r82, %r83, %r84, %r85, %r86}, {%f167, %f166, %f165, %f164, %f163, %f162, %f161, %f160};
$L__BB0_7:
	@%p6 bra 	$L__BB0_9;
	cvt.s64.s32 	%rd20, %r139;
	add.s64 	%rd21, %rd20, %rd3;
	shl.b64 	%rd22, %rd21, 1;
	add.s64 	%rd23, %rd2, %rd22;
	wmma.load.a.sync.aligned.col.m16n16k16.global.f16 	{%r87, %r88, %r89, %r90, %r91, %r92, %r93, %r94}, [%rd23], %r38;
	add.s64 	%rd24, %rd4, 64;
	wmma.load.b.sync.aligned.col.m16n16k16.global.f16 	{%r95, %r96, %r97, %r98, %r99, %r100, %r101, %r102}, [%rd24], %r40;
	wmma.mma.sync.aligned.col.col.m16n16k16.f32.f32 {%f167, %f166, %f165, %f164, %f163, %f162, %f161, %f160}, {%r87, %r88, %r89, %r90, %r91, %r92, %r93, %r94}, {%r95, %r96, %r97, %r98, %r99, %r100, %r101, %r102}, {%f167, %f166, %f165, %f164, %f163, %f162, %f161, %f160};
$L__BB0_9:
	@%p6 bra 	$L__BB0_11;
	cvt.s64.s32 	%rd25, %r140;
	add.s64 	%rd26, %rd25, %rd3;
	shl.b64 	%rd27, %rd26, 1;
	add.s64 	%rd28, %rd2, %rd27;
	wmma.load.a.sync.aligned.col.m16n16k16.global.f16 	{%r103, %r104, %r105, %r106, %r107, %r108, %r109, %r110}, [%rd28], %r38;
	add.s64 	%rd29, %rd4, 96;
	wmma.load.b.sync.aligned.col.m16n16k16.global.f16 	{%r111, %r112, %r113, %r114, %r115, %r116, %r117, %r118}, [%rd29], %r40;
	wmma.mma.sync.aligned.col.col.m16n16k16.f32.f32 {%f167, %f166, %f165, %f164, %f163, %f162, %f161, %f160}, {%r103, %r104, %r105, %r106, %r107, %r108, %r109, %r110}, {%r111, %r112, %r113, %r114, %r115, %r116, %r117, %r118}, {%f167, %f166, %f165, %f164, %f163, %f162, %f161, %f160};
$L__BB0_11:
	add.s32 	%r143, %r143, 64;
	add.s32 	%r141, %r141, 64;
	add.s32 	%r140, %r140, %r7;
	add.s32 	%r139, %r139, %r7;
	add.s32 	%r138, %r138, %r7;
	add.s32 	%r137, %r137, %r7;
	add.s32 	%r136, %r136, 4;
	setp.ne.s32 	%p10, %r136, 0;
	@%p10 bra 	$L__BB0_3;
$L__BB0_12:
	setp.eq.s32 	%p11, %r5, 0;
	@%p11 bra 	$L__BB0_17;
	add.s32 	%r146, %r143, %r3;
	mul.lo.s32 	%r145, %r143, %r38;
	shl.b32 	%r28, %r38, 4;
	neg.s32 	%r144, %r5;
	not.pred 	%p12, %p1;
$L__BB0_14:
	.pragma "nounroll";
	@%p12 bra 	$L__BB0_16;
	cvt.s64.s32 	%rd30, %r145;
	add.s64 	%rd31, %rd30, %rd3;
	shl.b64 	%rd32, %rd31, 1;
	add.s64 	%rd33, %rd2, %rd32;
	wmma.load.a.sync.aligned.col.m16n16k16.global.f16 	{%r119, %r120, %r121, %r122, %r123, %r124, %r125, %r126}, [%rd33], %r38;
	mul.wide.u32 	%rd34, %r146, 2;
	add.s64 	%rd35, %rd1, %rd34;
	wmma.load.b.sync.aligned.col.m16n16k16.global.f16 	{%r127, %r128, %r129, %r130, %r131, %r132, %r133, %r134}, [%rd35], %r40;
	wmma.mma.sync.aligned.col.col.m16n16k16.f32.f32 {%f167, %f166, %f165, %f164, %f163, %f162, %f161, %f160}, {%r119, %r120, %r121, %r122, %r123, %r124, %r125, %r126}, {%r127, %r128, %r129, %r130, %r131, %r132, %r133, %r134}, {%f167, %f166, %f165, %f164, %f163, %f162, %f161, %f160};
$L__BB0_16:
	add.s32 	%r146, %r146, 16;
	add.s32 	%r145, %r145, %r28;
	add.s32 	%r144, %r144, 1;
	setp.ne.s32 	%p13, %r144, 0;
	@%p13 bra 	$L__BB0_14;
$L__BB0_17:
	shl.b32 	%r36, %r1, 4;
	shl.b32 	%r37, %r2, 4;
	setp.ge.s32 	%p14, %r36, %r38;
	setp.ge.s32 	%p15, %r37, %r39;
	or.pred  	%p16, %p14, %p15;
	@%p16 bra 	$L__BB0_19;
	ld.param.f32 	%f151, [_Z12wmma_exampleP6__halfS0_Pfiiiff_param_7];
	ld.param.u64 	%rd42, [_Z12wmma_exampleP6__halfS0_Pfiiiff_param_2];
	cvt.u64.u32 	%rd36, %r36;
	mul.lo.s32 	%r135, %r38, %r37;
	cvt.u64.u32 	%rd37, %r135;
	add.s64 	%rd38, %rd37, %rd36;
	cvta.to.global.u64 	%rd39, %rd42;
	shl.b64 	%rd40, %rd38, 2;
	add.s64 	%rd41, %rd39, %rd40;
	wmma.load.c.sync.aligned.col.m16n16k16.global.f32 	{%f127, %f128, %f129, %f130, %f131, %f132, %f133, %f134}, [%rd41], %r38;
	mul.f32 	%f135, %f151, %f127;
	fma.rn.f32 	%f136, %f121, %f167, %f135;
	mul.f32 	%f137, %f151, %f128;
	fma.rn.f32 	%f138, %f121, %f166, %f137;
	mul.f32 	%f139, %f151, %f129;
	fma.rn.f32 	%f140, %f121, %f165, %f139;
	mul.f32 	%f141, %f151, %f130;
	fma.rn.f32 	%f142, %f121, %f164, %f141;
	mul.f32 	%f143, %f151, %f131;
	fma.rn.f32 	%f144, %f121, %f163, %f143;
	mul.f32 	%f145, %f151, %f132;
	fma.rn.f32 	%f146, %f121, %f162, %f145;
	mul.f32 	%f147, %f151, %f133;
	fma.rn.f32 	%f148, %f121, %f161, %f147;
	mul.f32 	%f149, %f151, %f134;
	fma.rn.f32 	%f150, %f121, %f160, %f149;
	wmma.store.d.sync.aligned.col.m16n16k16.global.f32 	[%rd41], {%f136, %f138, %f140, %f142, %f144, %f146, %f148, %f150}, %r38;
$L__BB0_19:
	ret;

}
	// .globl	_Z17convertFp32ToFp16P6__halfPfif
.visible .entry _Z17convertFp32ToFp16P6__halfPfif(
	.param .u64 .ptr .align 1 _Z17convertFp32ToFp16P6__halfPfif_param_0,
	.param .u64 .ptr .align 1 _Z17convertFp32ToFp16P6__halfPfif_param_1,
	.param .u32 _Z17convertFp32ToFp16P6__halfPfif_param_2,
	.param .f32 _Z17convertFp32ToFp16P6__halfPfif_param_3
)
{
	.reg .pred 	%p<3>;
	.reg .b16 	%rs<3>;
	.reg .b32 	%r<6>;
	.reg .b32 	%f<5>;
	.reg .b64 	%rd<13>;

	ld.param.u64 	%rd3, [_Z17convertFp32ToFp16P6__halfPfif_param_0];
	ld.param.u64 	%rd4, [_Z17convertFp32ToFp16P6__halfPfif_param_1];
	ld.param.u32 	%r2, [_Z17convertFp32ToFp16P6__halfPfif_param_2];
	ld.param.f32 	%f1, [_Z17convertFp32ToFp16P6__halfPfif_param_3];
	cvta.to.global.u64 	%rd1, %rd3;
	cvta.to.global.u64 	%rd2, %rd4;
	mov.u32 	%r3, %ntid.x;
	mov.u32 	%r4, %ctaid.x;
	mov.u32 	%r5, %tid.x;
	mad.lo.s32 	%r1, %r3, %r4, %r5;
	setp.ge.s32 	%p1, %r1, %r2;
	@%p1 bra 	$L__BB1_4;
	setp.leu.f32 	%p2, %f1, 0f47000000;
	@%p2 bra 	$L__BB1_3;
	mul.wide.s32 	%rd9, %r1, 4;
	add.s64 	%rd10, %rd2, %rd9;
	ld.global.f32 	%f4, [%rd10];
	div.rn.f32 	%f3, %f4, %f1;
	// begin inline asm
	{  cvt.rn.f16.f32 %rs2, %f3;}

	// end inline asm
	mul.wide.s32 	%rd11, %r1, 2;
	add.s64 	%rd12, %rd1, %rd11;
	st.global.u16 	[%rd12], %rs2;
	bra.uni 	$L__BB1_4;
$L__BB1_3:
	mul.wide.s32 	%rd5, %r1, 2;
	add.s64 	%rd6, %rd1, %rd5;
	mul.wide.s32 	%rd7, %r1, 4;
	add.s64 	%rd8, %rd2, %rd7;
	ld.global.f32 	%f2, [%rd8];
	// begin inline asm
	{  cvt.rn.f16.f32 %rs1, %f2;}

	// end inline asm
	st.global.u16 	[%rd6], %rs1;
$L__BB1_4:
	ret;

}
	// .globl	_Z11scaleRandomPfS_if
.visible .entry _Z11scaleRandomPfS_if(
	.param .u64 .ptr .align 1 _Z11scaleRandomPfS_if_param_0,
	.param .u64 .ptr .align 1 _Z11scaleRandomPfS_if_param_1,
	.param .u32 _Z11scaleRandomPfS_if_param_2,
	.param .f32 _Z11scaleRandomPfS_if_param_3
)
{
	.reg .pred 	%p<2>;
	.reg .b32 	%r<7>;
	.reg .b32 	%f<5>;
	.reg .b64 	%rd<8>;

	ld.param.u64 	%rd1, [_Z11scaleRandomPfS_if_param_0];
	ld.param.u64 	%rd2, [_Z11scaleRandomPfS_if_param_1];
	ld.param.u32 	%r2, [_Z11scaleRandomPfS_if_param_2];
	ld.param.f32 	%f1, [_Z11scaleRandomPfS_if_param_3];
	mov.u32 	%r3, %ntid.x;
	mov.u32 	%r4, %ctaid.x;
	mov.u32 	%r5, %tid.x;
	mad.lo.s32 	%r1, %r3, %r4, %r5;
	setp.ge.s32 	%p1, %r1, %r2;
	@%p1 bra 	$L__BB2_2;
	cvta.to.global.u64 	%rd3, %rd2;
	cvta.to.global.u64 	%rd4, %rd1;
	mul.wide.s32 	%rd5, %r1, 4;
	add.s64 	%rd6, %rd3, %rd5;
	ld.global.f32 	%f2, [%rd6];
	mul.f32 	%f3, %f1, %f2;
	cvt.rzi.s32.f32 	%r6, %f3;
	cvt.rn.f32.s32 	%f4, %r6;
	add.s64 	%rd7, %rd4, %rd5;
	st.global.f32 	[%rd7], %f4;
$L__BB2_2:
	ret;

}


// ===== COMPILED SASS (sm_100) =====

	.target	sm_100

	.elftype	@"ET_EXEC"


//--------------------- .note.nv.tkinfo           --------------------------
	.section	.note.nv.tkinfo,"",@"SHT_NOTE"
	.sectionflags	@"SHF_NOTE_NV_TKINFO"
	.tkinfo
        /*0018*/ 	.word	0x00000002
        /*0030*/ 	.string	""
        /*0030*/ 	.string	"ptxas"
        /*0030*/ 	.string	"Cuda compilation tools, release 13.0, V13.0.88"
        /*0030*/ 	.string	"Build cuda_13.0.r13.0/compiler.36424714_0"
        /*0030*/ 	.string	"-arch sm_100 -m 64 "



//--------------------- .note.nv.cuinfo           --------------------------
	.section	.note.nv.cuinfo,"",@"SHT_NOTE"
	.sectionflags	@"SHF_NOTE_NV_CUINFO"
        /*0018*/ 	.short	0x0002
        /*001a*/ 	.short	0x0064
        /*001c*/ 	.short	0x0082
	.zero		2


//--------------------- .nv.info                  --------------------------
	.section	.nv.info,"",@"SHT_CUDA_INFO"
	.align	4


	//----- nvinfo : EIATTR_REGCOUNT
	.align		4
        /*0000*/ 	.byte	0x04, 0x2f
        /*0002*/ 	.short	(.L_1 - .L_0)
	.align		4
.L_0:
        /*0004*/ 	.word	index@(_Z12wmma_exampleP6__halfS0_Pfiiiff)
        /*0008*/ 	.word	0x00000020


	//----- nvinfo : EIATTR_FRAME_SIZE
	.align		4
.L_1:
        /*000c*/ 	.byte	0x04, 0x11
        /*000e*/ 	.short	(.L_3 - .L_2)
	.align		4
.L_2:
        /*0010*/ 	.word	index@(_Z12wmma_exampleP6__halfS0_Pfiiiff)
        /*0014*/ 	.word	0x00000000


	//----- nvinfo : EIATTR_REGCOUNT
	.align		4
.L_3:
        /*0018*/ 	.byte	0x04, 0x2f
        /*001a*/ 	.short	(.L_5 - .L_4)
	.align		4
.L_4:
        /*001c*/ 	.word	index@(_Z17convertFp32ToFp16P6__halfPfif)
        /*0020*/ 	.word	0x00000010


	//----- nvinfo : EIATTR_FRAME_SIZE
	.align		4
.L_5:
        /*0024*/ 	.byte	0x04, 0x11
        /*0026*/ 	.short	(.L_7 - .L_6)
	.align		4
.L_6:
        /*0028*/ 	.word	index@($__internal_0_$__cuda_sm3x_div_rn_noftz_f32_slowpath)
        /*002c*/ 	.word	0x00000000


	//----- nvinfo : EIATTR_FRAME_SIZE
	.align		4
.L_7:
        /*0030*/ 	.byte	0x04, 0x11
        /*0032*/ 	.short	(.L_9 - .L_8)
	.align		4
.L_8:
        /*0034*/ 	.word	index@(_Z17convertFp32ToFp16P6__halfPfif)
        /*0038*/ 	.word	0x00000000


	//----- nvinfo : EIATTR_REGCOUNT
	.align		4
.L_9:
        /*003c*/ 	.byte	0x04, 0x2f
        /*003e*/ 	.short	(.L_11 - .L_10)
	.align		4
.L_10:
        /*0040*/ 	.word	index@(_Z11scaleRandomPfS_if)
        /*0044*/ 	.word	0x0000000a


	//----- nvinfo : EIATTR_FRAME_SIZE
	.align		4
.L_11:
        /*0048*/ 	.byte	0x04, 0x11
        /*004a*/ 	.short	(.L_13 - .L_12)
	.align		4
.L_12:
        /*004c*/ 	.word	index@(_Z11scaleRandomPfS_if)
        /*0050*/ 	.word	0x00000000


	//----- nvinfo : EIATTR_MIN_STACK_SIZE
	.align		4
.L_13:
        /*0054*/ 	.byte	0x04, 0x12
        /*0056*/ 	.short	(.L_15 - .L_14)
	.align		4
.L_14:
        /*0058*/ 	.word	index@(_Z11scaleRandomPfS_if)
        /*005c*/ 	.word	0x00000000


	//----- nvinfo : EIATTR_MIN_STACK_SIZE
	.align		4
.L_15:
        /*0060*/ 	.byte	0x04, 0x12
        /*0062*/ 	.short	(.L_17 - .L_16)
	.align		4
.L_16:
        /*0064*/ 	.word	index@(_Z17convertFp32ToFp16P6__halfPfif)
        /*0068*/ 	.word	0x00000000


	//----- nvinfo : EIATTR_MIN_STACK_SIZE
	.align		4
.L_17:
        /*006c*/ 	.byte	0x04, 0x12
        /*006e*/ 	.short	(.L_19 - .L_18)
	.align		4
.L_18:
        /*0070*/ 	.word	index@(_Z12wmma_exampleP6__halfS0_Pfiiiff)
        /*0074*/ 	.word	0x00000000
.L_19:


//--------------------- .nv.compat                --------------------------
	.section	.nv.compat,"",@"SHT_CUDA_COMPAT_INFO"
	.align	4
        /*0000*/ 	.byte	0x02, 0x09, 0x00, 0x00, 0x02, 0x02, 0x01, 0x00, 0x02, 0x05, 0x05, 0x00, 0x03, 0x07, 0x01, 0x01
        /*0010*/ 	.byte	0x02, 0x03, 0x00, 0x00, 0x02, 0x06, 0x01, 0x00, 0x04, 0x0b, 0x08, 0x00, 0x01, 0x00, 0x00, 0x00
        /*0020*/ 	.byte	0x00, 0x00, 0x00, 0x00


//--------------------- .nv.info._Z11scaleRandomPfS_if --------------------------
	.section	.nv.info._Z11scaleRandomPfS_if,"",@"SHT_CUDA_INFO"
	.sectionflags	@""
	.align	4


	//----- nvinfo : EIATTR_CUDA_API_VERSION
	.align		4
        /*0000*/ 	.byte	0x04, 0x37
        /*0002*/ 	.short	(.L_21 - .L_20)
.L_20:
        /*0004*/ 	.word	0x00000082


	//----- nvinfo : EIATTR_KPARAM_INFO
	.align		4
.L_21:
        /*0008*/ 	.byte	0x04, 0x17
        /*000a*/ 	.short	(.L_23 - .L_22)
.L_22:
        /*000c*/ 	.word	0x00000000
        /*0010*/ 	.short	0x0003
        /*0012*/ 	.short	0x0014
        /*0014*/ 	.byte	0x00, 0xf0, 0x11, 0x00


	//----- nvinfo : EIATTR_KPARAM_INFO
	.align		4
.L_23:
        /*0018*/ 	.byte	0x04, 0x17
        /*001a*/ 	.short	(.L_25 - .L_24)
.L_24:
        /*001c*/ 	.word	0x00000000
        /*0020*/ 	.short	0x0002
        /*0022*/ 	.short	0x0010
        /*0024*/ 	.byte	0x00, 0xf0, 0x11, 0x00


	//----- nvinfo : EIATTR_KPARAM_INFO
	.align		4
.L_25:
        /*0028*/ 	.byte	0x04, 0x17
        /*002a*/ 	.short	(.L_27 - .L_26)
.L_26:
        /*002c*/ 	.word	0x00000000
        /*0030*/ 	.short	0x0001
        /*0032*/ 	.short	0x0008
        /*0034*/ 	.byte	0x00, 0xf5, 0x21, 0x00


	//----- nvinfo : EIATTR_KPARAM_INFO
	.align		4
.L_27:
        /*0038*/ 	.byte	0x04, 0x17
        /*003a*/ 	.short	(.L_29 - .L_28)
.L_28:
        /*003c*/ 	.word	0x00000000
        /*0040*/ 	.short	0x0000
        /*0042*/ 	.short	0x0000
        /*0044*/ 	.byte	0x00, 0xf5, 0x21, 0x00


	//----- nvinfo : EIATTR_SPARSE_MMA_MASK
	.align		4
.L_29:
        /*0048*/ 	.byte	0x03, 0x50
        /*004a*/ 	.short	0x0000


	//----- nvinfo : EIATTR_MAXREG_COUNT
	.align		4
        /*004c*/ 	.byte	0x03, 0x1b
        /*004e*/ 	.short	0x00ff


	//----- nvinfo : EIATTR_MERCURY_ISA_VERSION
	.align		4
        /*0050*/ 	.byte	0x03, 0x5f
        /*0052*/ 	.short	0x0101


	//----- nvinfo : EIATTR_VRC_CTA_INIT_COUNT
	.align		4
        /*0054*/ 	.byte	0x02, 0x4a
	.zero		1
	.zero		1


	//----- nvinfo : EIATTR_EXIT_INSTR_OFFSETS
	.align		4
        /*0058*/ 	.byte	0x04, 0x1c
        /*005a*/ 	.short	(.L_31 - .L_30)


	//   ....[0]....
.L_30:
        /*005c*/ 	.word	0x00000070


	//   ....[1]....
        /*0060*/ 	.word	0x00000130


	//----- nvinfo : EIATTR_CBANK_PARAM_SIZE
	.align		4
.L_31:
        /*0064*/ 	.byte	0x03, 0x19
        /*0066*/ 	.short	0x0018


	//----- nvinfo : EIATTR_PARAM_CBANK
	.align		4
        /*0068*/ 	.byte	0x04, 0x0a
        /*006a*/ 	.short	(.L_33 - .L_32)
	.align		4
.L_32:
        /*006c*/ 	.word	index@(.nv.constant0._Z11scaleRandomPfS_if)
        /*0070*/ 	.short	0x0380
        /*0072*/ 	.short	0x0018


	//----- nvinfo : EIATTR_SW_WAR
	.align		4
.L_33:
        /*0074*/ 	.byte	0x04, 0x36
        /*0076*/ 	.short	(.L_35 - .L_34)
.L_34:
        /*0078*/ 	.word	0x00000008
.L_35:


//--------------------- .nv.info._Z17convertFp32ToFp16P6__halfPfif --------------------------
	.section	.nv.info._Z17convertFp32ToFp16P6__halfPfif,"",@"SHT_CUDA_INFO"
	.sectionflags	@""
	.align	4


	//----- nvinfo : EIATTR_CUDA_API_VERSION
	.align		4
        /*0000*/ 	.byte	0x04, 0x37
        /*0002*/ 	.short	(.L_37 - .L_36)
.L_36:
        /*0004*/ 	.word	0x00000082


	//----- nvinfo : EIATTR_KPARAM_INFO
	.align		4
.L_37:
        /*0008*/ 	.byte	0x04, 0x17
        /*000a*/ 	.short	(.L_39 - .L_38)
.L_38:
        /*000c*/ 	.word	0x00000000
        /*0010*/ 	.short	0x0003
        /*0012*/ 	.short	0x0014
        /*0014*/ 	.byte	0x00, 0xf0, 0x11, 0x00


	//----- nvinfo : EIATTR_KPARAM_INFO
	.align		4
.L_39:
        /*0018*/ 	.byte	0x04, 0x17
        /*001a*/ 	.short	(.L_41 - .L_40)
.L_40:
        /*001c*/ 	.word	0x00000000
        /*0020*/ 	.short	0x0002
        /*0022*/ 	.short	0x0010
        /*0024*/ 	.byte	0x00, 0xf0, 0x11, 0x00


	//----- nvinfo : EIATTR_KPARAM_INFO
	.align		4
.L_41:
        /*0028*/ 	.byte	0x04, 0x17
        /*002a*/ 	.short	(.L_43 - .L_42)
.L_42:
        /*002c*/ 	.word	0x00000000
        /*0030*/ 	.short	0x0001
        /*0032*/ 	.short	0x0008
        /*0034*/ 	.byte	0x00, 0xf5, 0x21, 0x00


	//----- nvinfo : EIATTR_KPARAM_INFO
	.align		4
.L_43:
        /*0038*/ 	.byte	0x04, 0x17
        /*003a*/ 	.short	(.L_45 - .L_44)
.L_44:
        /*003c*/ 	.word	0x00000000
        /*0040*/ 	.short	0x0000
        /*0042*/ 	.short	0x0000
        /*0044*/ 	.byte	0x00, 0xf5, 0x21, 0x00


	//----- nvinfo : EIATTR_SPARSE_MMA_MASK
	.align		4
.L_45:
        /*0048*/ 	.byte	0x03, 0x50
        /*004a*/ 	.short	0x0000


	//----- nvinfo : EIATTR_MAXREG_COUNT
	.align		4
        /*004c*/ 	.byte	0x03, 0x1b
        /*004e*/ 	.short	0x00ff


	//----- nvinfo : EIATTR_MERCURY_ISA_VERSION
	.align		4
        /*0050*/ 	.byte	0x03, 0x5f
        /*0052*/ 	.short	0x0101


	//----- nvinfo : EIATTR_VRC_CTA_INIT_COUNT
	.align		4
        /*0054*/ 	.byte	0x02, 0x4a
	.zero		1
	.zero		1


	//----- nvinfo : EIATTR_EXIT_INSTR_OFFSETS
	.align		4
        /*0058*/ 	.byte	0x04, 0x1c
        /*005a*/ 	.short	(.L_47 - .L_46)


	//   ....[0]....
.L_46:
        /*005c*/ 	.word	0x00000070


	//   ....[1]....
        /*0060*/ 	.word	0x00000200


	//   ....[2]....
        /*0064*/ 	.word	0x00000280


	//----- nvinfo : EIATTR_CRS_STACK_SIZE
	.align		4
.L_47:
        /*0068*/ 	.byte	0x04, 0x1e
        /*006a*/ 	.short	(.L_49 - .L_48)
.L_48:
        /*006c*/ 	.word	0x00000000


	//----- nvinfo : EIATTR_CBANK_PARAM_SIZE
	.align		4
.L_49:
        /*0070*/ 	.byte	0x03, 0x19
        /*0072*/ 	.short	0x0018


	//----- nvinfo : EIATTR_PARAM_CBANK
	.align		4
        /*0074*/ 	.byte	0x04, 0x0a
        /*0076*/ 	.short	(.L_51 - .L_50)
	.align		4
.L_50:
        /*0078*/ 	.word	index@(.nv.constant0._Z17convertFp32ToFp16P6__halfPfif)
        /*007c*/ 	.short	0x0380
        /*007e*/ 	.short	0x0018


	//----- nvinfo : EIATTR_SW_WAR
	.align		4
.L_51:
        /*0080*/ 	.byte	0x04, 0x36
        /*0082*/ 	.short	(.L_53 - .L_52)
.L_52:
        /*0084*/ 	.word	0x00000008
.L_53:


//--------------------- .nv.info._Z12wmma_exampleP6__halfS0_Pfiiiff --------------------------
	.section	.nv.info._Z12wmma_exampleP6__halfS0_Pfiiiff,"",@"SHT_CUDA_INFO"
	.sectionflags	@""
	.align	4


	//----- nvinfo : EIATTR_CUDA_API_VERSION
	.align		4
        /*0000*/ 	.byte	0x04, 0x37
        /*0002*/ 	.short	(.L_55 - .L_54)
.L_54:
        /*0004*/ 	.word	0x00000082


	//----- nvinfo : EIATTR_KPARAM_INFO
	.align		4
.L_55:
        /*0008*/ 	.byte	0x04, 0x17
        /*000a*/ 	.short	(.L_57 - .L_56)
.L_56:
        /*000c*/ 	.word	0x00000000
        /*0010*/ 	.short	0x0007
        /*0012*/ 	.short	0x0028
        /*0014*/ 	.byte	0x00, 0xf0, 0x11, 0x00


	//----- nvinfo : EIATTR_KPARAM_INFO
	.align		4
.L_57:
        /*0018*/ 	.byte	0x04, 0x17
        /*001a*/ 	.short	(.L_59 - .L_58)
.L_58:
        /*001c*/ 	.word	0x00000000
        /*0020*/ 	.short	0x0006
        /*0022*/ 	.short	0x0024
        /*0024*/ 	.byte	0x00, 0xf0, 0x11, 0x00


	//----- nvinfo : EIATTR_KPARAM_INFO
	.align		4
.L_59:
        /*0028*/ 	.byte	0x04, 0x17
        /*002a*/ 	.short	(.L_61 - .L_60)
.L_60:
        /*002c*/ 	.word	0x00000000
        /*0030*/ 	.short	0x0005
        /*0032*/ 	.short	0x0020
        /*0034*/ 	.byte	0x00, 0xf0, 0x11, 0x00


	//----- nvinfo : EIATTR_KPARAM_INFO
	.align		4
.L_61:
        /*0038*/ 	.byte	0x04, 0x17
        /*003a*/ 	.short	(.L_63 - .L_62)
.L_62:
        /*003c*/ 	.word	0x00000000
        /*0040*/ 	.short	0x0004
        /*0042*/ 	.short	0x001c
        /*0044*/ 	.byte	0x00, 0xf0, 0x11, 0x00


	//----- nvinfo : EIATTR_KPARAM_INFO
	.align		4
.L_63:
        /*0048*/ 	.byte	0x04, 0x17
        /*004a*/ 	.short	(.L_65 - .L_64)
.L_64:
        /*004c*/ 	.word	0x00000000
        /*0050*/ 	.short	0x0003
        /*0052*/ 	.short	0x0018
        /*0054*/ 	.byte	0x00, 0xf0, 0x11, 0x00


	//----- nvinfo : EIATTR_KPARAM_INFO
	.align		4
.L_65:
        /*0058*/ 	.byte	0x04, 0x17
        /*005a*/ 	.short	(.L_67 - .L_66)
.L_66:
        /*005c*/ 	.word	0x00000000
        /*0060*/ 	.short	0x0002
        /*0062*/ 	.short	0x0010
        /*0064*/ 	.byte	0x00, 0xf5, 0x21, 0x00


	//----- nvinfo : EIATTR_KPARAM_INFO
	.align		4
.L_67:
        /*0068*/ 	.byte	0x04, 0x17
        /*006a*/ 	.short	(.L_69 - .L_68)
.L_68:
        /*006c*/ 	.word	0x00000000
        /*0070*/ 	.short	0x0001
        /*0072*/ 	.short	0x0008
        /*0074*/ 	.byte	0x00, 0xf5, 0x21, 0x00


	//----- nvinfo : EIATTR_KPARAM_INFO
	.align		4
.L_69:
        /*0078*/ 	.byte	0x04, 0x17
        /*007a*/ 	.short	(.L_71 - .L_70)
.L_70:
        /*007c*/ 	.word	0x00000000
        /*0080*/ 	.short	0x0000
        /*0082*/ 	.short	0x0000
        /*0084*/ 	.byte	0x00, 0xf5, 0x21, 0x00


	//----- nvinfo : EIATTR_SPARSE_MMA_MASK
	.align		4
.L_71:
        /*0088*/ 	.byte	0x03, 0x50
        /*008a*/ 	.short	0x0000


	//----- nvinfo : EIATTR_WMMA_USED
	.align		4
        /*008c*/ 	.byte	0x01, 0x2b
	.zero		2


	//----- nvinfo : EIATTR_MAXREG_COUNT
	.align		4
        /*0090*/ 	.byte	0x03, 0x1b
        /*0092*/ 	.short	0x00ff


	//----- nvinfo : EIATTR_MERCURY_ISA_VERSION
	.align		4
        /*0094*/ 	.byte	0x03, 0x5f
        /*0096*/ 	.short	0x0101


	//----- nvinfo : EIATTR_VRC_CTA_INIT_COUNT
	.align		4
        /*0098*/ 	.byte	0x02, 0x4a
	.zero		1
	.zero		1


	//----- nvinfo : EIATTR_EXIT_INSTR_OFFSETS
	.align		4
        /*009c*/ 	.byte	0x04, 0x1c
        /*009e*/ 	.short	(.L_73 - .L_72)


	//   ....[0]....
.L_72:
        /*00a0*/ 	.word	0x00001170


	//   ....[1]....
        /*00a4*/ 	.word	0x00001500


	//----- nvinfo : EIATTR_CRS_STACK_SIZE
	.align		4
.L_73:
        /*00a8*/ 	.byte	0x04, 0x1e
        /*00aa*/ 	.short	(.L_75 - .L_74)
.L_74:
        /*00ac*/ 	.word	0x00000000


	//----- nvinfo : EIATTR_CBANK_PARAM_SIZE
	.align		4
.L_75:
        /*00b0*/ 	.byte	0x03, 0x19
        /*00b2*/ 	.short	0x002c


	//----- nvinfo : EIATTR_PARAM_CBANK
	.align		4
        /*00b4*/ 	.byte	0x04, 0x0a
        /*00b6*/ 	.short	(.L_77 - .L_76)
	.align		4
.L_76:
        /*00b8*/ 	.word	index@(.nv.constant0._Z12wmma_exampleP6__halfS0_Pfiiiff)
        /*00bc*/ 	.short	0x0380
        /*00be*/ 	.short	0x002c


	//----- nvinfo : EIATTR_SW_WAR
	.align		4
.L_77:
        /*00c0*/ 	.byte	0x04, 0x36
        /*00c2*/ 	.short	(.L_79 - .L_78)
.L_78:
        /*00c4*/ 	.word	0x00000008
.L_79:


//--------------------- .nv.callgraph             --------------------------
	.section	.nv.callgraph,"",@"SHT_CUDA_CALLGRAPH"
	.align	4
	.sectionentsize	8
	.align		4
        /*0000*/ 	.word	0x00000000
	.align		4
        /*0004*/ 	.word	0xffffffff
	.align		4
        /*0008*/ 	.word	0x00000000
	.align		4
        /*000c*/ 	.word	0xfffffffe
	.align		4
        /*0010*/ 	.word	0x00000000
	.align		4
        /*0014*/ 	.word	0xfffffffd
	.align		4
        /*0018*/ 	.word	0x00000000
	.align		4
        /*001c*/ 	.word	0xfffffffc


//--------------------- .text._Z11scaleRandomPfS_if --------------------------
	.section	.text._Z11scaleRandomPfS_if,"ax",@progbits
	.align	128
        .global         _Z11scaleRandomPfS_if
        .type           _Z11scaleRandomPfS_if,@function
        .size           _Z11scaleRandomPfS_if,(.L_x_28 - _Z11scaleRandomPfS_if)
        .other          _Z11scaleRandomPfS_if,@"STO_CUDA_ENTRY STV_DEFAULT"
_Z11scaleRandomPfS_if:
.text._Z11scaleRandomPfS_if:
[----:B------:R-:W-:Y:S01]  /*0000*/  LDC R1, c[0x0][0x37c] ;  /* 0x0000df00ff017b82 */ /* 0x000fe20000000800 */
[----:B------:R-:W0:Y:S01]  /*0010*/  S2R R7, SR_CTAID.X ;  /* 0x0000000000077919 */ /* 0x000e220000002500 */
[----:B------:R-:W0:Y:S01]  /*0020*/  LDCU UR4, c[0x0][0x360] ;  /* 0x00006c00ff0477ac */ /* 0x000e220008000800 */
[----:B------:R-:W0:Y:S01]  /*0030*/  S2R R0, SR_TID.X ;  /* 0x0000000000007919 */ /* 0x000e220000002100 */
[----:B------:R-:W1:Y:S01]  /*0040*/  LDCU UR5, c[0x0][0x390] ;  /* 0x00007200ff0577ac */ /* 0x000e620008000800 */
[----:B0-----:R-:W-:-:S05]  /*0050*/  IMAD R7, R7, UR4, R0 ;  /* 0x0000000407077c24 */ /* 0x001fca000f8e0200 */
[----:B-1----:R-:W-:-:S13]  /*0060*/  ISETP.GE.AND P0, PT, R7, UR5, PT ;  /* 0x0000000507007c0c */ /* 0x002fda000bf06270 */
[----:B------:R-:W-:Y:S05]  /*0070*/  @P0 EXIT ;  /* 0x000000000000094d */ /* 0x000fea0003800000 */
[----:B------:R-:W0:Y:S01]  /*0080*/  LDC.64 R2, c[0x0][0x388] ;  /* 0x0000e200ff027b82 */ /* 0x000e220000000a00 */
[----:B------:R-:W1:Y:S01]  /*0090*/  LDCU.64 UR4, c[0x0][0x358] ;  /* 0x00006b00ff0477ac */ /* 0x000e620008000a00 */
[----:B------:R-:W2:Y:S06]  /*00a0*/  LDCU UR6, c[0x0][0x394] ;  /* 0x00007280ff0677ac */ /* 0x000eac0008000800 */
[----:B------:R-:W3:Y:S01]  /*00b0*/  LDC.64 R4, c[0x0][0x380] ;  /* 0x0000e000ff047b82 */ /* 0x000ee20000000a00 */
[----:B0-----:R-:W-:-:S06]  /*00c0*/  IMAD.WIDE R2, R7, 0x4, R2 ;  /* 0x0000000407027825 */ /* 0x001fcc00078e0202 */
[----:B-1----:R-:W2:Y:S01]  /*00d0*/  LDG.E R2, desc[UR4][R2.64] ;  /* 0x0000000402027981 */ /* 0x002ea2000c1e1900 */
[----:B---3--:R-:W-:-:S04]  /*00e0*/  IMAD.WIDE R4, R7, 0x4, R4 ;  /* 0x0000000407047825 */ /* 0x008fc800078e0204 */
[----:B--2---:R-:W-:-:S06]  /*00f0*/  FMUL R0, R2, UR6 ;  /* 0x0000000602007c20 */ /* 0x004fcc0008400000 */
[----:B------:R-:W0:Y:S02]  /*0100*/  F2I.TRUNC.NTZ R0, R0 ;  /* 0x0000000000007305 */ /* 0x000e24000020f100 */
[----:B0-----:R-:W-:-:S05]  /*0110*/  I2FP.F32.S32 R7, R0 ;  /* 0x0000000000077245 */ /* 0x001fca0000201400 */
[----:B------:R-:W-:Y:S01]  /*0120*/  STG.E desc[UR4][R4.64], R7 ;  /* 0x0000000704007986 */ /* 0x000fe2000c101904 */
[----:B------:R-:W-:Y:S05]  /*0130*/  EXIT ;  /* 0x000000000000794d */ /* 0x000fea0003800000 */
.L_x_0:
[----:B------:R-:W-:-:S00]  /*0140*/  BRA `(.L_x_0) ;  /* 0xfffffffc00fc7947 */ /* 0x000fc0000383ffff */
[----:B------:R-:W-:-:S00]  /*0150*/  NOP ;  /* 0x0000000000007918 */ /* 0x000fc00000000000 */
        /* <DEDUP_REMOVED lines=10> */
.L_x_28:


//--------------------- .text._Z17convertFp32ToFp16P6__halfPfif --------------------------
	.section	.text._Z17convertFp32ToFp16P6__halfPfif,"ax",@progbits
	.align	128
        .global         _Z17convertFp32ToFp16P6__halfPfif
        .type           _Z17convertFp32ToFp16P6__halfPfif,@function
        .size           _Z17convertFp32ToFp16P6__halfPfif,(.L_x_27 - _Z17convertFp32ToFp16P6__halfPfif)
        .other          _Z17convertFp32ToFp16P6__halfPfif,@"STO_CUDA_ENTRY STV_DEFAULT"
_Z17convertFp32ToFp16P6__halfPfif:
.text._Z17convertFp32ToFp16P6__halfPfif:
        /* <DEDUP_REMOVED lines=8> */
[----:B------:R-:W0:Y:S01]  /*0080*/  LDC R9, c[0x0][0x394] ;  /* 0x0000e500ff097b82 */ /* 0x000e220000000800 */
[----:B------:R-:W1:Y:S01]  /*0090*/  LDCU.64 UR4, c[0x0][0x358] ;  /* 0x00006b00ff0477ac */ /* 0x000e620008000a00 */
[----:B0-----:R-:W-:-:S13]  /*00a0*/  FSETP.GT.AND P0, PT, R9, 32768, PT ;  /* 0x470000000900780b */ /* 0x001fda0003f04000 */
[----:B-1----:R-:W-:Y:S05]  /*00b0*/  @!P0 BRA `(.L_x_1) ;  /* 0x0000000000548947 */ /* 0x002fea0003800000 */
[----:B------:R-:W0:Y:S02]  /*00c0*/  LDC.64 R4, c[0x0][0x388] ;  /* 0x0000e200ff047b82 */ /* 0x000e240000000a00 */
[----:B0-----:R-:W-:-:S05]  /*00d0*/  IMAD.WIDE R4, R2, 0x4, R4 ;  /* 0x0000000402047825 */ /* 0x001fca00078e0204 */
[----:B------:R-:W2:Y:S01]  /*00e0*/  LDG.E R0, desc[UR4][R4.64] ;  /* 0x0000000404007981 */ /* 0x000ea2000c1e1900 */
[----:B------:R-:W0:Y:S01]  /*00f0*/  MUFU.RCP R3, R9 ;  /* 0x0000000900037308 */ /* 0x000e220000001000 */
[----:B------:R-:W-:Y:S01]  /*0100*/  BSSY.RECONVERGENT B0, `(.L_x_2) ;  /* 0x000000b000007945 */ /* 0x000fe20003800200 */
[----:B0-----:R-:W-:-:S04]  /*0110*/  FFMA R6, R3, -R9, 1 ;  /* 0x3f80000003067423 */ /* 0x001fc80000000809 */
[----:B------:R-:W-:Y:S02]  /*0120*/  FFMA R3, R3, R6, R3 ;  /* 0x0000000603037223 */ /* 0x000fe40000000003 */
[----:B--2---:R-:W0:Y:S02]  /*0130*/  FCHK P0, R0, R9 ;  /* 0x0000000900007302 */ /* 0x004e240000000000 */
[----:B------:R-:W-:-:S04]  /*0140*/  FFMA R6, R0, R3, RZ ;  /* 0x0000000300067223 */ /* 0x000fc800000000ff */
[----:B------:R-:W-:-:S04]  /*0150*/  FFMA R7, R6, -R9, R0 ;  /* 0x8000000906077223 */ /* 0x000fc80000000000 */
[----:B------:R-:W-:Y:S01]  /*0160*/  FFMA R3, R3, R7, R6 ;  /* 0x0000000703037223 */ /* 0x000fe20000000006 */
[----:B0-----:R-:W-:Y:S06]  /*0170*/  @!P0 BRA `(.L_x_3) ;  /* 0x00000000000c8947 */ /* 0x001fec0003800000 */
[----:B------:R-:W-:-:S07]  /*0180*/  MOV R4, 0x1a0 ;  /* 0x000001a000047802 */ /* 0x000fce0000000f00 */
[----:B------:R-:W-:Y:S05]  /*0190*/  CALL.REL.NOINC `($__internal_0_$__cuda_sm3x_div_rn_noftz_f32_slowpath) ;  /* 0x00000000003c7944 */ /* 0x000fea0003c00000 */
[----:B------:R-:W-:-:S07]  /*01a0*/  IMAD.MOV.U32 R3, RZ, RZ, R0 ;  /* 0x000000ffff037224 */ /* 0x000fce00078e0000 */
.L_x_3:
[----:B------:R-:W-:Y:S05]  /*01b0*/  BSYNC.RECONVERGENT B0 ;  /* 0x0000000000007941 */ /* 0x000fea0003800200 */
.L_x_2:
[----:B------:R-:W0:Y:S01]  /*01c0*/  LDC.64 R4, c[0x0][0x380] ;  /* 0x0000e000ff047b82 */ /* 0x000e220000000a00 */
[----:B------:R-:W-:Y:S01]  /*01d0*/  F2FP.F16.F32.PACK_AB R0, RZ, R3 ;  /* 0x00000003ff00723e */ /* 0x000fe200000000ff */
[----:B0-----:R-:W-:-:S05]  /*01e0*/  IMAD.WIDE R2, R2, 0x2, R4 ;  /* 0x0000000202027825 */ /* 0x001fca00078e0204 */
[----:B------:R-:W-:Y:S01]  /*01f0*/  STG.E.U16 desc[UR4][R2.64], R0 ;  /* 0x0000000002007986 */ /* 0x000fe2000c101504 */
[----:B------:R-:W-:Y:S05]  /*0200*/  EXIT ;  /* 0x000000000000794d */ /* 0x000fea0003800000 */
.L_x_1:
[----:B------:R-:W0:Y:S02]  /*0210*/  LDC.64 R4, c[0x0][0x388] ;  /* 0x0000e200ff047b82 */ /* 0x000e240000000a00 */
[----:B0-----:R-:W-:-:S06]  /*0220*/  IMAD.WIDE R6, R2, 0x4, R4 ;  /* 0x0000000402067825 */ /* 0x001fcc00078e0204 */
[----:B------:R-:W0:Y:S01]  /*0230*/  LDC.64 R4, c[0x0][0x380] ;  /* 0x0000e000ff047b82 */ /* 0x000e220000000a00 */
[----:B------:R-:W2:Y:S01]  /*0240*/  LDG.E R6, desc[UR4][R6.64] ;  /* 0x0000000406067981 */ /* 0x000ea2000c1e1900 */
[----:B0-----:R-:W-:Y:S01]  /*0250*/  IMAD.WIDE R4, R2, 0x2, R4 ;  /* 0x0000000202047825 */ /* 0x001fe200078e0204 */
[----:B--2---:R-:W-:-:S05]  /*0260*/  F2FP.F16.F32.PACK_AB R0, RZ, R6 ;  /* 0x00000006ff00723e */ /* 0x004fca00000000ff */
[----:B------:R-:W-:Y:S01]  /*0270*/  STG.E.U16 desc[UR4][R4.64], R0 ;  /* 0x0000000004007986 */ /* 0x000fe2000c101504 */
[----:B------:R-:W-:Y:S05]  /*0280*/  EXIT ;  /* 0x000000000000794d */ /* 0x000fea0003800000 */
        .weak           $__internal_0_$__cuda_sm3x_div_rn_noftz_f32_slowpath
        .type           $__internal_0_$__cuda_sm3x_div_rn_noftz_f32_slowpath,@function
        .size           $__internal_0_$__cuda_sm3x_div_rn_noftz_f32_slowpath,(.L_x_27 - $__internal_0_$__cuda_sm3x_div_rn_noftz_f32_slowpath)
$__internal_0_$__cuda_sm3x_div_rn_noftz_f32_slowpath:
[----:B------:R-:W0:Y:S01]  /*0290*/  LDC R3, c[0x0][0x394] ;  /* 0x0000e500ff037b82 */ /* 0x000e220000000800 */
[--C-:B------:R-:W-:Y:S01]  /*02a0*/  SHF.R.U32.HI R5, RZ, 0x17, R0.reuse ;  /* 0x00000017ff057819 */ /* 0x100fe20000011600 */
[----:B------:R-:W1:Y:S01]  /*02b0*/  LDCU UR6, c[0x0][0x394] ;  /* 0x00007280ff0677ac */ /* 0x000e620008000800 */
[----:B------:R-:W-:Y:S01]  /*02c0*/  BSSY.RECONVERGENT B1, `(.L_x_4) ;  /* 0x0000064000017945 */ /* 0x000fe20003800200 */
[----:B------:R-:W-:Y:S01]  /*02d0*/  IMAD.MOV.U32 R7, RZ, RZ, R0 ;  /* 0x000000ffff077224 */ /* 0x000fe200078e0000 */
[----:B------:R-:W-:-:S05]  /*02e0*/  LOP3.LUT R5, R5, 0xff, RZ, 0xc0, !PT ;  /* 0x000000ff05057812 */ /* 0x000fca00078ec0ff */
[----:B------:R-:W-:Y:S02]  /*02f0*/  VIADD R10, R5, 0xffffffff ;  /* 0xffffffff050a7836 */ /* 0x000fe40000000000 */
[----:B-1----:R-:W-:Y:S01]  /*0300*/  IMAD.U32 R8, RZ, RZ, UR6 ;  /* 0x00000006ff087e24 */ /* 0x002fe2000f8e00ff */
[----:B0-----:R-:W-:-:S04]  /*0310*/  SHF.R.U32.HI R6, RZ, 0x17, R3 ;  /* 0x00000017ff067819 */ /* 0x001fc80000011603 */
[----:B------:R-:W-:-:S05]  /*0320*/  LOP3.LUT R6, R6, 0xff, RZ, 0xc0, !PT ;  /* 0x000000ff06067812 */ /* 0x000fca00078ec0ff */
[----:B------:R-:W-:-:S05]  /*0330*/  VIADD R11, R6, 0xffffffff ;  /* 0xffffffff060b7836 */ /* 0x000fca0000000000 */
[----:B------:R-:W-:-:S04]  /*0340*/  ISETP.GT.U32.AND P0, PT, R11, 0xfd, PT ;  /* 0x000000fd0b00780c */ /* 0x000fc80003f04070 */
[----:B------:R-:W-:-:S13]  /*0350*/  ISETP.GT.U32.OR P0, PT, R10, 0xfd, P0 ;  /* 0x000000fd0a00780c */ /* 0x000fda0000704470 */
[----:B------:R-:W-:Y:S01]  /*0360*/  @!P0 IMAD.MOV.U32 R9, RZ, RZ, RZ ;  /* 0x000000ffff098224 */ /* 0x000fe200078e00ff */
[----:B------:R-:W-:Y:S06]  /*0370*/  @!P0 BRA `(.L_x_5) ;  /* 0x00000000005c8947 */ /* 0x000fec0003800000 */
[----:B------:R-:W-:Y:S02]  /*0380*/  FSETP.GTU.FTZ.AND P1, PT, |R3|, +INF , PT ;  /* 0x7f8000000300780b */ /* 0x000fe40003f3c200 */
[----:B------:R-:W-:-:S04]  /*0390*/  FSETP.GTU.FTZ.AND P0, PT, |R0|, +INF , PT ;  /* 0x7f8000000000780b */ /* 0x000fc80003f1c200 */
[----:B------:R-:W-:-:S13]  /*03a0*/  PLOP3.LUT P0, PT, P0, P1, PT, 0xf8, 0x8f ;  /* 0x00000000008f781c */ /* 0x000fda0000703f70 */
[----:B------:R-:W-:Y:S05]  /*03b0*/  @P0 BRA `(.L_x_6) ;  /* 0x00000004004c0947 */ /* 0x000fea0003800000 */
[----:B------:R-:W-:-:S13]  /*03c0*/  LOP3.LUT P0, RZ, R8, 0x7fffffff, R7, 0xc8, !PT ;  /* 0x7fffffff08ff7812 */ /* 0x000fda000780c807 */
[----:B------:R-:W-:Y:S05]  /*03d0*/  @!P0 BRA `(.L_x_7) ;  /* 0x00000004003c8947 */ /* 0x000fea0003800000 */
[C---:B------:R-:W-:Y:S02]  /*03e0*/  FSETP.NEU.FTZ.AND P2, PT, |R0|.reuse, +INF , PT ;  /* 0x7f8000000000780b */ /* 0x040fe40003f5d200 */
[----:B------:R-:W-:Y:S02]  /*03f0*/  FSETP.NEU.FTZ.AND P1, PT, |R3|, +INF , PT ;  /* 0x7f8000000300780b */ /* 0x000fe40003f3d200 */
[----:B------:R-:W-:-:S11]  /*0400*/  FSETP.NEU.FTZ.AND P0, PT, |R0|, +INF , PT ;  /* 0x7f8000000000780b */ /* 0x000fd60003f1d200 */
[----:B------:R-:W-:Y:S05]  /*0410*/  @!P1 BRA !P2, `(.L_x_7) ;  /* 0x00000004002c9947 */ /* 0x000fea0005000000 */
[----:B------:R-:W-:-:S04]  /*0420*/  LOP3.LUT P2, RZ, R7, 0x7fffffff, RZ, 0xc0, !PT ;  /* 0x7fffffff07ff7812 */ /* 0x000fc8000784c0ff */
[----:B------:R-:W-:-:S13]  /*0430*/  PLOP3.LUT P1, PT, P1, P2, PT, 0x2f, 0xf2 ;  /* 0x0000000000f2781c */ /* 0x000fda0000f24577 */
[----:B------:R-:W-:Y:S05]  /*0440*/  @P1 BRA `(.L_x_8) ;  /* 0x0000000400181947 */ /* 0x000fea0003800000 */
[----:B------:R-:W-:-:S04]  /*0450*/  LOP3.LUT P1, RZ, R8, 0x7fffffff, RZ, 0xc0, !PT ;  /* 0x7fffffff08ff7812 */ /* 0x000fc8000782c0ff */
[----:B------:R-:W-:-:S13]  /*0460*/  PLOP3.LUT P0, PT, P0, P1, PT, 0x2f, 0xf2 ;  /* 0x0000000000f2781c */ /* 0x000fda0000702577 */
[----:B------:R-:W-:Y:S05]  /*0470*/  @P0 BRA `(.L_x_9) ;  /* 0x0000000400000947 */ /* 0x000fea0003800000 */
[----:B------:R-:W-:Y:S02]  /*0480*/  ISETP.GE.AND P0, PT, R10, RZ, PT ;  /* 0x000000ff0a00720c */ /* 0x000fe40003f06270 */
[----:B------:R-:W-:-:S11]  /*0490*/  ISETP.GE.AND P1, PT, R11, RZ, PT ;  /* 0x000000ff0b00720c */ /* 0x000fd60003f26270 */
[----:B------:R-:W-:Y:S02]  /*04a0*/  @P0 IMAD.MOV.U32 R9, RZ, RZ, RZ ;  /* 0x000000ffff090224 */ /* 0x000fe400078e00ff */
[----:B------:R-:W-:Y:S01]  /*04b0*/  @!P0 FFMA R7, R0, 1.84467440737095516160e+19, RZ ;  /* 0x5f80000000078823 */ /* 0x000fe200000000ff */
[----:B------:R-:W-:Y:S02]  /*04c0*/  @!P0 IMAD.MOV.U32 R9, RZ, RZ, -0x40 ;  /* 0xffffffc0ff098424 */ /* 0x000fe400078e00ff */
[----:B------:R-:W-:Y:S02]  /*04d0*/  @!P1 FFMA R8, R3, 1.84467440737095516160e+19, RZ ;  /* 0x5f80000003089823 */ /* 0x000fe400000000ff */
[----:B------:R-:W-:-:S07]  /*04e0*/  @!P1 VIADD R9, R9, 0x40 ;  /* 0x0000004009099836 */ /* 0x000fce0000000000 */
.L_x_5:
[----:B------:R-:W-:Y:S01]  /*04f0*/  LEA R3, R6, 0xc0800000, 0x17 ;  /* 0xc080000006037811 */ /* 0x000fe200078eb8ff */
[----:B------:R-:W-:Y:S01]  /*0500*/  VIADD R5, R5, 0xffffff81 ;  /* 0xffffff8105057836 */ /* 0x000fe20000000000 */
[----:B------:R-:W-:Y:S03]  /*0510*/  BSSY.RECONVERGENT B2, `(.L_x_10) ;  /* 0x0000035000027945 */ /* 0x000fe60003800200 */
[----:B------:R-:W-:Y:S01]  /*0520*/  IMAD.IADD R3, R8, 0x1, -R3 ;  /* 0x0000000108037824 */ /* 0x000fe200078e0a03 */
[C---:B------:R-:W-:Y:S01]  /*0530*/  IADD3 R6, PT, PT, R5.reuse, 0x7f, -R6 ;  /* 0x0000007f05067810 */ /* 0x040fe20007ffe806 */
[----:B------:R-:W-:Y:S02]  /*0540*/  IMAD R0, R5, -0x800000, R7 ;  /* 0xff80000005007824 */ /* 0x000fe400078e0207 */
[----:B------:R-:W0:Y:S01]  /*0550*/  MUFU.RCP R8, R3 ;  /* 0x0000000300087308 */ /* 0x000e220000001000 */
[----:B------:R-:W-:Y:S01]  /*0560*/  FADD.FTZ R11, -R3, -RZ ;  /* 0x800000ff030b7221 */ /* 0x000fe20000010100 */
[----:B------:R-:W-:-:S03]  /*0570*/  IMAD.IADD R6, R6, 0x1, R9 ;  /* 0x0000000106067824 */ /* 0x000fc600078e0209 */
[----:B0-----:R-:W-:-:S04]  /*0580*/  FFMA R13, R8, R11, 1 ;  /* 0x3f800000080d7423 */ /* 0x001fc8000000000b */
[----:B------:R-:W-:-:S04]  /*0590*/  FFMA R10, R8, R13, R8 ;  /* 0x0000000d080a7223 */ /* 0x000fc80000000008 */
[----:B------:R-:W-:-:S04]  /*05a0*/  FFMA R7, R0, R10, RZ ;  /* 0x0000000a00077223 */ /* 0x000fc800000000ff */
[----:B------:R-:W-:-:S04]  /*05b0*/  FFMA R8, R11, R7, R0 ;  /* 0x000000070b087223 */ /* 0x000fc80000000000 */
[----:B------:R-:W-:-:S04]  /*05c0*/  FFMA R7, R10, R8, R7 ;  /* 0x000000080a077223 */ /* 0x000fc80000000007 */
[----:B------:R-:W-:-:S04]  /*05d0*/  FFMA R8, R11, R7, R0 ;  /* 0x000000070b087223 */ /* 0x000fc80000000000 */
[----:B------:R-:W-:-:S05]  /*05e0*/  FFMA R0, R10, R8, R7 ;  /* 0x000000080a007223 */ /* 0x000fca0000000007 */
[----:B------:R-:W-:-:S04]  /*05f0*/  SHF.R.U32.HI R3, RZ, 0x17, R0 ;  /* 0x00000017ff037819 */ /* 0x000fc80000011600 */
[----:B------:R-:W-:-:S05]  /*0600*/  LOP3.LUT R3, R3, 0xff, RZ, 0xc0, !PT ;  /* 0x000000ff03037812 */ /* 0x000fca00078ec0ff */
[----:B------:R-:W-:-:S04]  /*0610*/  IMAD.IADD R9, R3, 0x1, R6 ;  /* 0x0000000103097824 */ /* 0x000fc800078e0206 */
[----:B------:R-:W-:-:S05]  /*0620*/  VIADD R3, R9, 0xffffffff ;  /* 0xffffffff09037836 */ /* 0x000fca0000000000 */
[----:B------:R-:W-:-:S13]  /*0630*/  ISETP.GE.U32.AND P0, PT, R3, 0xfe, PT ;  /* 0x000000fe0300780c */ /* 0x000fda0003f06070 */
[----:B------:R-:W-:Y:S05]  /*0640*/  @!P0 BRA `(.L_x_11) ;  /* 0x0000000000808947 */ /* 0x000fea0003800000 */
[----:B------:R-:W-:-:S13]  /*0650*/  ISETP.GT.AND P0, PT, R9, 0xfe, PT ;  /* 0x000000fe0900780c */ /* 0x000fda0003f04270 */
[----:B------:R-:W-:Y:S05]  /*0660*/  @P0 BRA `(.L_x_12) ;  /* 0x00000000006c0947 */ /* 0x000fea0003800000 */
[----:B------:R-:W-:-:S13]  /*0670*/  ISETP.GE.AND P0, PT, R9, 0x1, PT ;  /* 0x000000010900780c */ /* 0x000fda0003f06270 */
[----:B------:R-:W-:Y:S05]  /*0680*/  @P0 BRA `(.L_x_13) ;  /* 0x0000000000740947 */ /* 0x000fea0003800000 */
[----:B------:R-:W-:Y:S02]  /*0690*/  ISETP.GE.AND P0, PT, R9, -0x18, PT ;  /* 0xffffffe80900780c */ /* 0x000fe40003f06270 */
[----:B------:R-:W-:-:S11]  /*06a0*/  LOP3.LUT R0, R0, 0x80000000, RZ, 0xc0, !PT ;  /* 0x8000000000007812 */ /* 0x000fd600078ec0ff */
[----:B------:R-:W-:Y:S05]  /*06b0*/  @!P0 BRA `(.L_x_13) ;  /* 0x0000000000688947 */ /* 0x000fea0003800000 */
[CCC-:B------:R-:W-:Y:S01]  /*06c0*/  FFMA.RZ R3, R10.reuse, R8.reuse, R7.reuse ;  /* 0x000000080a037223 */ /* 0x1c0fe2000000c007 */
[CCC-:B------:R-:W-:Y:S01]  /*06d0*/  FFMA.RM R6, R10.reuse, R8.reuse, R7.reuse ;  /* 0x000000080a067223 */ /* 0x1c0fe20000004007 */
[C---:B------:R-:W-:Y:S02]  /*06e0*/  ISETP.NE.AND P2, PT, R9.reuse, RZ, PT ;  /* 0x000000ff0900720c */ /* 0x040fe40003f45270 */
[----:B------:R-:W-:Y:S02]  /*06f0*/  ISETP.NE.AND P1, PT, R9, RZ, PT ;  /* 0x000000ff0900720c */ /* 0x000fe40003f25270 */
[----:B------:R-:W-:Y:S01]  /*0700*/  LOP3.LUT R5, R3, 0x7fffff, RZ, 0xc0, !PT ;  /* 0x007fffff03057812 */ /* 0x000fe200078ec0ff */
[----:B------:R-:W-:Y:S01]  /*0710*/  FFMA.RP R3, R10, R8, R7 ;  /* 0x000000080a037223 */ /* 0x000fe20000008007 */
[----:B------:R-:W-:Y:S02]  /*0720*/  VIADD R8, R9, 0x20 ;  /* 0x0000002009087836 */ /* 0x000fe40000000000 */
[----:B------:R-:W-:Y:S01]  /*0730*/  LOP3.LUT R5, R5, 0x800000, RZ, 0xfc, !PT ;  /* 0x0080000005057812 */ /* 0x000fe200078efcff */
[----:B------:R-:W-:Y:S01]  /*0740*/  IMAD.MOV R7, RZ, RZ, -R9 ;  /* 0x000000ffff077224 */ /* 0x000fe200078e0a09 */
[----:B------:R-:W-:-:S02]  /*0750*/  FSETP.NEU.FTZ.AND P0, PT, R3, R6, PT ;  /* 0x000000060300720b */ /* 0x000fc40003f1d000 */
[----:B------:R-:W-:Y:S02]  /*0760*/  SHF.L.U32 R8, R5, R8, RZ ;  /* 0x0000000805087219 */ /* 0x000fe400000006ff */
[----:B------:R-:W-:Y:S02]  /*0770*/  SEL R6, R7, RZ, P2 ;  /* 0x000000ff07067207 */ /* 0x000fe40001000000 */
[----:B------:R-:W-:Y:S02]  /*0780*/  ISETP.NE.AND P1, PT, R8, RZ, P1 ;  /* 0x000000ff0800720c */ /* 0x000fe40000f25270 */
[----:B------:R-:W-:Y:S02]  /*0790*/  SHF.R.U32.HI R6, RZ, R6, R5 ;  /* 0x00000006ff067219 */ /* 0x000fe40000011605 */
[----:B------:R-:W-:Y:S02]  /*07a0*/  PLOP3.LUT P0, PT, P0, P1, PT, 0xf8, 0x8f ;  /* 0x00000000008f781c */ /* 0x000fe40000703f70 */
[----:B------:R-:W-:-:S02]  /*07b0*/  SHF.R.U32.HI R8, RZ, 0x1, R6 ;  /* 0x00000001ff087819 */ /* 0x000fc40000011606 */
[----:B------:R-:W-:-:S04]  /*07c0*/  SEL R3, RZ, 0x1, !P0 ;  /* 0x00000001ff037807 */ /* 0x000fc80004000000 */
[----:B------:R-:W-:-:S04]  /*07d0*/  LOP3.LUT R3, R3, 0x1, R8, 0xf8, !PT ;  /* 0x0000000103037812 */ /* 0x000fc800078ef808 */
[----:B------:R-:W-:-:S05]  /*07e0*/  LOP3.LUT R3, R3, R6, RZ, 0xc0, !PT ;  /* 0x0000000603037212 */ /* 0x000fca00078ec0ff */
[----:B------:R-:W-:-:S05]  /*07f0*/  IMAD.IADD R3, R8, 0x1, R3 ;  /* 0x0000000108037824 */ /* 0x000fca00078e0203 */
[----:B------:R-:W-:Y:S01]  /*0800*/  LOP3.LUT R0, R3, R0, RZ, 0xfc, !PT ;  /* 0x0000000003007212 */ /* 0x000fe200078efcff */
[----:B------:R-:W-:Y:S06]  /*0810*/  BRA `(.L_x_13) ;  /* 0x0000000000107947 */ /* 0x000fec0003800000 */
.L_x_12:
[----:B------:R-:W-:-:S04]  /*0820*/  LOP3.LUT R0, R0, 0x80000000, RZ, 0xc0, !PT ;  /* 0x8000000000007812 */ /* 0x000fc800078ec0ff */
[----:B------:R-:W-:Y:S01]  /*0830*/  LOP3.LUT R0, R0, 0x7f800000, RZ, 0xfc, !PT ;  /* 0x7f80000000007812 */ /* 0x000fe200078efcff */
[----:B------:R-:W-:Y:S06]  /*0840*/  BRA `(.L_x_13) ;  /* 0x0000000000047947 */ /* 0x000fec0003800000 */
.L_x_11:
[----:B------:R-:W-:-:S07]  /*0850*/  IMAD R0, R6, 0x800000, R0 ;  /* 0x0080000006007824 */ /* 0x000fce00078e0200 */
.L_x_13:
[----:B------:R-:W-:Y:S05]  /*0860*/  BSYNC.RECONVERGENT B2 ;  /* 0x0000000000027941 */ /* 0x000fea0003800200 */
.L_x_10:
[----:B------:R-:W-:Y:S05]  /*0870*/  BRA `(.L_x_14) ;  /* 0x0000000000207947 */ /* 0x000fea0003800000 */
.L_x_9:
[----:B------:R-:W-:-:S04]  /*0880*/  LOP3.LUT R0, R8, 0x80000000, R7, 0x48, !PT ;  /* 0x8000000008007812 */ /* 0x000fc800078e4807 */
[----:B------:R-:W-:Y:S01]  /*0890*/  LOP3.LUT R0, R0, 0x7f800000, RZ, 0xfc, !PT ;  /* 0x7f80000000007812 */ /* 0x000fe200078efcff */
[----:B------:R-:W-:Y:S06]  /*08a0*/  BRA `(.L_x_14) ;  /* 0x0000000000147947 */ /* 0x000fec0003800000 */
.L_x_8:
[----:B------:R-:W-:Y:S01]  /*08b0*/  LOP3.LUT R0, R8, 0x80000000, R7, 0x48, !PT ;  /* 0x8000000008007812 */ /* 0x000fe200078e4807 */
[----:B------:R-:W-:Y:S06]  /*08c0*/  BRA `(.L_x_14) ;  /* 0x00000000000c7947 */ /* 0x000fec0003800000 */
.L_x_7:
[----:B------:R-:W0:Y:S01]  /*08d0*/  MUFU.RSQ R0, -QNAN ;  /* 0xffc0000000007908 */ /* 0x000e220000001400 */
[----:B------:R-:W-:Y:S05]  /*08e0*/  BRA `(.L_x_14) ;  /* 0x0000000000047947 */ /* 0x000fea0003800000 */
.L_x_6:
[----:B------:R-:W-:-:S07]  /*08f0*/  FADD.FTZ R0, R0, R3 ;  /* 0x0000000300007221 */ /* 0x000fce0000010000 */
.L_x_14:
[----:B------:R-:W-:Y:S05]  /*0900*/  BSYNC.RECONVERGENT B1 ;  /* 0x0000000000017941 */ /* 0x000fea0003800200 */
.L_x_4:
[----:B------:R-:W-:-:S04]  /*0910*/  IMAD.MOV.U32 R5, RZ, RZ, 0x0 ;  /* 0x00000000ff057424 */ /* 0x000fc800078e00ff */
[----:B0-----:R-:W-:Y:S05]  /*0920*/  RET.REL.NODEC R4 `(_Z17convertFp32ToFp16P6__halfPfif) ;  /* 0xfffffff404b47950 */ /* 0x001fea0003c3ffff */
.L_x_15:
        /* <DEDUP_REMOVED lines=13> */
.L_x_27:


//--------------------- .text._Z12wmma_exampleP6__halfS0_Pfiiiff --------------------------
	.section	.text._Z12wmma_exampleP6__halfS0_Pfiiiff,"ax",@progbits
	.align	128
        .global         _Z12wmma_exampleP6__halfS0_Pfiiiff
        .type           _Z12wmma_exampleP6__halfS0_Pfiiiff,@function
        .size           _Z12wmma_exampleP6__halfS0_Pfiiiff,(.L_x_30 - _Z12wmma_exampleP6__halfS0_Pfiiiff)
        .other          _Z12wmma_exampleP6__halfS0_Pfiiiff,@"STO_CUDA_ENTRY STV_DEFAULT"
_Z12wmma_exampleP6__halfS0_Pfiiiff:
.text._Z12wmma_exampleP6__halfS0_Pfiiiff:
[----:B------:R-:W-:Y:S01]  /*0000*/  LDC R1, c[0x0][0x37c] ;  /* 0x0000df00ff017b82 */ /* 0x000fe20000000800 */
[----:B------:R-:W0:Y:S07]  /*0010*/  S2R R0, SR_TID.X ;  /* 0x0000000000007919 */ /* 0x000e2e0000002100 */
[----:B------:R-:W0:Y:S01]  /*0020*/  S2UR UR4, SR_CTAID.X ;  /* 0x00000000000479c3 */ /* 0x000e220000002500 */
[----:B------:R-:W1:Y:S01]  /*0030*/  LDCU UR8, c[0x0][0x3a0] ;  /* 0x00007400ff0877ac */ /* 0x000e620008000800 */
[----:B------:R-:W-:Y:S01]  /*0040*/  CS2R R4, SRZ ;  /* 0x0000000000047805 */ /* 0x000fe2000001ff00 */
[----:B------:R-:W2:Y:S01]  /*0050*/  S2R R3, SR_TID.Y ;  /* 0x0000000000037919 */ /* 0x000ea20000002200 */
[----:B------:R-:W-:-:S02]  /*0060*/  CS2R R6, SRZ ;  /* 0x0000000000067805 */ /* 0x000fc4000001ff00 */
[----:B------:R-:W-:Y:S02]  /*0070*/  CS2R R8, SRZ ;  /* 0x0000000000087805 */ /* 0x000fe4000001ff00 */
[----:B------:R-:W-:Y:S01]  /*0080*/  CS2R R10, SRZ ;  /* 0x00000000000a7805 */ /* 0x000fe2000001ff00 */
[----:B------:R-:W3:Y:S01]  /*0090*/  LDCU.64 UR6, c[0x0][0x358] ;  /* 0x00006b00ff0677ac */ /* 0x000ee20008000a00 */
[----:B------:R-:W0:Y:S08]  /*00a0*/  LDC R25, c[0x0][0x360] ;  /* 0x0000d800ff197b82 */ /* 0x000e300000000800 */
[----:B------:R-:W2:Y:S01]  /*00b0*/  S2UR UR5, SR_CTAID.Y ;  /* 0x00000000000579c3 */ /* 0x000ea20000002600 */
[----:B-1----:R-:W-:-:S07]  /*00c0*/  UISETP.GE.AND UP0, UPT, UR8, 0x1, UPT ;  /* 0x000000010800788c */ /* 0x002fce000bf06270 */
[----:B------:R-:W2:Y:S01]  /*00d0*/  LDC R24, c[0x0][0x364] ;  /* 0x0000d900ff187b82 */ /* 0x000ea20000000800 */
[----:B0-----:R-:W-:-:S05]  /*00e0*/  IMAD R25, R25, UR4, R0 ;  /* 0x0000000419197c24 */ /* 0x001fca000f8e0200 */
[----:B------:R-:W-:Y:S01]  /*00f0*/  SHF.R.U32.HI R25, RZ, 0x5, R25 ;  /* 0x00000005ff197819 */ /* 0x000fe20000011619 */
[----:B--2---:R-:W-:Y:S01]  /*0100*/  IMAD R24, R24, UR5, R3 ;  /* 0x0000000518187c24 */ /* 0x004fe2000f8e0203 */
[----:B---3--:R-:W-:Y:S06]  /*0110*/  BRA.U !UP0, `(.L_x_16) ;  /* 0x0000001108007547 */ /* 0x008fec000b800000 */
[----:B------:R-:W0:Y:S01]  /*0120*/  LDCU.64 UR4, c[0x0][0x398] ;  /* 0x00007300ff0477ac */ /* 0x000e220008000a00 */
[----:B------:R-:W-:Y:S01]  /*0130*/  IMAD.SHL.U32 R2, R24, 0x10, RZ ;  /* 0x0000001018027824 */ /* 0x000fe200078e00ff */
[----:B------:R-:W-:Y:S01]  /*0140*/  CS2R R10, SRZ ;  /* 0x00000000000a7805 */ /* 0x000fe2000001ff00 */
[----:B------:R-:W-:Y:S01]  /*0150*/  IMAD.SHL.U32 R0, R25, 0x10, RZ ;  /* 0x0000001019007824 */ /* 0x000fe200078e00ff */
[----:B------:R-:W-:Y:S01]  /*0160*/  UISETP.GE.U32.AND UP0, UPT, UR8, 0x31, UPT ;  /* 0x000000310800788c */ /* 0x000fe2000bf06070 */
[----:B------:R-:W-:Y:S01]  /*0170*/  IMAD.MOV.U32 R19, RZ, RZ, RZ ;  /* 0x000000ffff137224 */ /* 0x000fe200078e00ff */
[----:B------:R-:W-:Y:S02]  /*0180*/  CS2R R8, SRZ ;  /* 0x0000000000087805 */ /* 0x000fe4000001ff00 */
[----:B------:R-:W-:Y:S02]  /*0190*/  CS2R R6, SRZ ;  /* 0x0000000000067805 */ /* 0x000fe4000001ff00 */
[----:B------:R-:W-:Y:S01]  /*01a0*/  CS2R R4, SRZ ;  /* 0x0000000000047805 */ /* 0x000fe2000001ff00 */
[----:B------:R-:W1:Y:S01]  /*01b0*/  LDCU.64 UR10, c[0x0][0x380] ;  /* 0x00007000ff0a77ac */ /* 0x000e620008000a00 */
[----:B0-----:R-:W-:Y:S01]  /*01c0*/  IMAD.U32 R13, RZ, RZ, UR4 ;  /* 0x00000004ff0d7e24 */ /* 0x001fe2000f8e00ff */
[----:B------:R-:W-:Y:S01]  /*01d0*/  ISETP.GE.AND P0, PT, R2, UR5, PT ;  /* 0x0000000502007c0c */ /* 0x000fe2000bf06270 */
[----:B------:R-:W-:-:S03]  /*01e0*/  UIADD3 UR4, UPT, UPT, UR8, -0x1, URZ ;  /* 0xffffffff08047890 */ /* 0x000fc6000fffe0ff */
[----:B------:R-:W-:Y:S01]  /*01f0*/  ISETP.LT.AND P0, PT, R0, R13, !P0 ;  /* 0x0000000d0000720c */ /* 0x000fe20004701270 */
[----:B------:R-:W-:Y:S01]  /*0200*/  IMAD R0, R2, UR8, RZ ;  /* 0x0000000802007c24 */ /* 0x000fe2000f8e02ff */
[----:B------:R-:W-:Y:S01]  /*0210*/  ULEA.HI UR4, UR4, 0x1, URZ, 0x1c ;  /* 0x0000000104047891 */ /* 0x000fe2000f8fe0ff */
[----:B------:R-:W-:Y:S11]  /*0220*/  BRA.U !UP0, `(.L_x_17) ;  /* 0x0000000908cc7547 */ /* 0x000ff6000b800000 */
[----:B------:R-:W-:Y:S01]  /*0230*/  ULOP3.LUT UR4, UR4, 0x1ffffffc, URZ, 0xc0, !UPT ;  /* 0x1ffffffc04047892 */ /* 0x000fe2000f8ec0ff */
[----:B------:R-:W-:Y:S01]  /*0240*/  BSSY.RECONVERGENT B0, `(.L_x_17) ;  /* 0x00000b1000007945 */ /* 0x000fe20003800200 */
[C---:B------:R-:W-:Y:S01]  /*0250*/  IMAD R18, R13.reuse, 0x30, RZ ;  /* 0x000000300d127824 */ /* 0x040fe200078e02ff */
[----:B------:R-:W-:Y:S01]  /*0260*/  MOV R11, RZ ;  /* 0x000000ff000b7202 */ /* 0x000fe20000000f00 */
[----:B------:R-:W-:Y:S01]  /*0270*/  UIADD3 UR4, UPT, UPT, -UR4, URZ, URZ ;  /* 0x000000ff04047290 */ /* 0x000fe2000fffe1ff */
[C---:B------:R-:W-:Y:S01]  /*0280*/  IMAD.SHL.U32 R2, R13.reuse, 0x20, RZ ;  /* 0x000000200d027824 */ /* 0x040fe200078e00ff */
[----:B------:R-:W0:Y:S01]  /*0290*/  LDCU UR12, c[0x0][0x398] ;  /* 0x00007300ff0c77ac */ /* 0x000e220008000800 */
[----:B------:R-:W-:Y:S02]  /*02a0*/  IMAD.SHL.U32 R3, R13, 0x10, RZ ;  /* 0x000000100d037824 */ /* 0x000fe400078e00ff */
[----:B------:R-:W-:Y:S01]  /*02b0*/  IMAD.MOV.U32 R16, RZ, RZ, RZ ;  /* 0x000000ffff107224 */ /* 0x000fe200078e00ff */
[----:B------:R-:W2:Y:S01]  /*02c0*/  LDCU.64 UR8, c[0x0][0x380] ;  /* 0x00007000ff0877ac */ /* 0x000ea20008000a00 */
[----:B------:R-:W-:-:S02]  /*02d0*/  IMAD.MOV.U32 R19, RZ, RZ, RZ ;  /* 0x000000ffff137224 */ /* 0x000fc400078e00ff */
[----:B------:R-:W-:-:S07]  /*02e0*/  IMAD.U32 R17, RZ, RZ, UR4 ;  /* 0x00000004ff117e24 */ /* 0x000fce000f8e00ff */
.L_x_22:
[----:B------:R-:W-:Y:S05]  /*02f0*/  @!P0 BRA `(.L_x_18) ;  /* 0x00000000009c8947 */ /* 0x000fea0003800000 */
[----:B------:R-:W3:Y:S01]  /*0300*/  S2R R22, SR_LANEID ;  /* 0x0000000000167919 */ /* 0x000ee20000000000 */
[----:B------:R-:W4:Y:S01]  /*0310*/  LDC R27, c[0x0][0x398] ;  /* 0x0000e600ff1b7b82 */ /* 0x000f220000000800 */
[----:B------:R-:W-:Y:S02]  /*0320*/  IMAD.SHL.U32 R13, R25, 0x10, RZ ;  /* 0x00000010190d7824 */ /* 0x000fe400078e00ff */
[----:B------:R-:W-:-:S03]  /*0330*/  IMAD.MOV.U32 R23, RZ, RZ, RZ ;  /* 0x000000ffff177224 */ /* 0x000fc600078e00ff */
[----:B------:R-:W-:Y:S02]  /*0340*/  IADD3 R20, P1, PT, R13, R16, RZ ;  /* 0x000000100d147210 */ /* 0x000fe40007f3e0ff */
[----:B------:R-:W5:Y:S02]  /*0350*/  LDC R21, c[0x0][0x3a0] ;  /* 0x0000e800ff157b82 */ /* 0x000f640000000800 */
[----:B------:R-:W-:Y:S02]  /*0360*/  LEA.HI.X.SX32 R13, R16, RZ, 0x1, P1 ;  /* 0x000000ff100d7211 */ /* 0x000fe400008f0eff */
[----:B--2---:R-:W-:-:S04]  /*0370*/  LEA R15, P1, R20, UR8, 0x1 ;  /* 0x00000008140f7c11 */ /* 0x004fc8000f8208ff */
[----:B------:R-:W-:Y:S02]  /*0380*/  LEA.HI.X R20, R20, UR9, R13, 0x1, P1 ;  /* 0x0000000914147c11 */ /* 0x000fe400088f0c0d */
[----:B----4-:R-:W-:Y:S02]  /*0390*/  SHF.R.U32.HI R12, RZ, 0x1, R27 ;  /* 0x00000001ff0c7819 */ /* 0x010fe4000001161b */
[----:B---3--:R-:W-:Y:S02]  /*03a0*/  SHF.R.U32.HI R29, RZ, 0x2, R22 ;  /* 0x00000002ff1d7819 */ /* 0x008fe40000011616 */
[----:B------:R-:W-:-:S05]  /*03b0*/  LOP3.LUT R22, R22, 0x3, RZ, 0xc0, !PT ;  /* 0x0000000316167812 */ /* 0x000fca00078ec0ff */
[----:B------:R-:W-:-:S03]  /*03c0*/  IMAD.WIDE.U32 R12, R29, R12, R22 ;  /* 0x0000000c1d0c7225 */ /* 0x000fc600078e0016 */
[----:B------:R-:W-:-:S04]  /*03d0*/  LEA R14, P1, R12, R15, 0x2 ;  /* 0x0000000f0c0e7211 */ /* 0x000fc800078210ff */
[----:B------:R-:W-:Y:S02]  /*03e0*/  LEA.HI.X R15, R12, R20, R13, 0x2, P1 ;  /* 0x000000140c0f7211 */ /* 0x000fe400008f140d */
[----:B-----5:R-:W-:Y:S01]  /*03f0*/  SHF.R.U32.HI R12, RZ, 0x1, R21 ;  /* 0x00000001ff0c7819 */ /* 0x020fe20000011615 */
[----:B------:R-:W-:-:S04]  /*0400*/  IMAD.WIDE.U32 R26, R27, 0x10, R14 ;  /* 0x000000101b1a7825 */ /* 0x000fc800078e000e */
[----:B------:R-:W-:Y:S02]  /*0410*/  IMAD.WIDE.U32 R12, R29, R12, R22 ;  /* 0x0000000c1d0c7225 */ /* 0x000fe400078e0016 */
[----:B------:R-:W2:Y:S02]  /*0420*/  LDC.64 R22, c[0x0][0x388] ;  /* 0x0000e200ff167b82 */ /* 0x000ea40000000a00 */
[----:B--2---:R-:W-:-:S03]  /*0430*/  IMAD.WIDE.U32 R22, R0, 0x2, R22 ;  /* 0x0000000200167825 */ /* 0x004fc600078e0016 */
[----:B------:R-:W-:-:S04]  /*0440*/  LEA R28, P1, R12, R22, 0x2 ;  /* 0x000000160c1c7211 */ /* 0x000fc800078210ff */
[----:B------:R-:W-:Y:S02]  /*0450*/  LEA.HI.X R29, R12, R23, R13, 0x2, P1 ;  /* 0x000000170c1d7211 */ /* 0x000fe400008f140d */
[----:B------:R-:W2:Y:S04]  /*0460*/  LDG.E R12, desc[UR6][R14.64] ;  /* 0x000000060e0c7981 */ /* 0x000ea8000c1e1900 */
[----:B------:R-:W3:Y:S04]  /*0470*/  LDG.E R13, desc[UR6][R14.64+0x10] ;  /* 0x000010060e0d7981 */ /* 0x000ee8000c1e1900 */
[----:B------:R-:W4:Y:S04]  /*0480*/  LDG.E R20, desc[UR6][R28.64] ;  /* 0x000000061c147981 */ /* 0x000f28000c1e1900 */
[----:B------:R-:W5:Y:S04]  /*0490*/  LDG.E R14, desc[UR6][R26.64] ;  /* 0x000000061a0e7981 */ /* 0x000f68000c1e1900 */
[----:B------:R0:W4:Y:S02]  /*04a0*/  LDG.E R15, desc[UR6][R26.64+0x10] ;  /* 0x000010061a0f7981 */ /* 0x000124000c1e1900 */
[----:B0-----:R-:W-:-:S02]  /*04b0*/  IMAD.WIDE.U32 R26, R21, 0x10, R28 ;  /* 0x00000010151a7825 */ /* 0x001fc400078e001c */
[----:B------:R-:W4:Y:S04]  /*04c0*/  LDG.E R21, desc[UR6][R28.64+0x10] ;  /* 0x000010061c157981 */ /* 0x000f28000c1e1900 */
[----:B------:R-:W4:Y:S04]  /*04d0*/  LDG.E R22, desc[UR6][R26.64] ;  /* 0x000000061a167981 */ /* 0x000f28000c1e1900 */
[----:B------:R-:W4:Y:S01]  /*04e0*/  LDG.E R23, desc[UR6][R26.64+0x10] ;  /* 0x000010061a177981 */ /* 0x000f22000c1e1900 */
[----:B------:R-:W-:Y:S05]  /*04f0*/  WARPSYNC.ALL ;  /* 0x0000000000007948 */ /* 0x000fea0003800000 */
[----:B--2---:R-:W-:Y:S04]  /*0500*/  MOVM.16.MT88 R12, R12 ;  /* 0x000000000c0c723a */ /* 0x004fe80000000000 */
[----:B---3--:R-:W-:Y:S04]  /*0510*/  MOVM.16.MT88 R13, R13 ;  /* 0x000000000d0d723a */ /* 0x008fe80000000000 */
[----:B-----5:R-:W-:Y:S04]  /*0520*/  MOVM.16.MT88 R14, R14 ;  /* 0x000000000e0e723a */ /* 0x020fe80000000000 */
[----:B----4-:R-:W0:Y:S02]  /*0530*/  MOVM.16.MT88 R15, R15 ;  /* 0x000000000f0f723a */ /* 0x010e240000000000 */
[C---:B0-----:R-:W-:Y:S08]  /*0540*/  HMMA.16816.F32 R4, R12.reuse, R20, R4 ;  /* 0x000000140c04723c */ /* 0x041ff00000001804 */
[----:B------:R-:W-:-:S15]  /*0550*/  HMMA.16816.F32 R8, R12, R22, R8 ;  /* 0x000000160c08723c */ /* 0x000fde0000001808 */
[----:B------:R-:W-:-:S05]  /*0560*/  NOP ;  /* 0x0000000000007918 */ /* 0x000fca0000000000 */
.L_x_18:
[----:B------:R-:W3:Y:S02]  /*0570*/  LDC.64 R22, c[0x0][0x388] ;  /* 0x0000e200ff167b82 */ /* 0x000ee40000000a00 */
[----:B---3--:R-:W-:Y:S01]  /*0580*/  IMAD.WIDE.U32 R22, R0, 0x2, R22 ;  /* 0x0000000200167825 */ /* 0x008fe200078e0016 */
[----:B------:R-:W-:Y:S06]  /*0590*/  @!P0 BRA `(.L_x_19) ;  /* 0x0000000000948947 */ /* 0x000fec0003800000 */
[----:B------:R-:W3:Y:S01]  /*05a0*/  S2R R20, SR_LANEID ;  /* 0x0000000000147919 */ /* 0x000ee20000000000 */
[----:B------:R-:W4:Y:S01]  /*05b0*/  LDC R29, c[0x0][0x398] ;  /* 0x0000e600ff1d7b82 */ /* 0x000f220000000800 */
[----:B------:R-:W-:Y:S02]  /*05c0*/  IMAD.SHL.U32 R12, R25, 0x10, RZ ;  /* 0x00000010190c7824 */ /* 0x000fe400078e00ff */
[----:B------:R-:W-:-:S03]  /*05d0*/  IMAD.MOV.U32 R21, RZ, RZ, RZ ;  /* 0x000000ffff157224 */ /* 0x000fc600078e00ff */
[----:B------:R-:W-:-:S04]  /*05e0*/  IADD3 R27, P1, PT, R12, R3, RZ ;  /* 0x000000030c1b7210 */ /* 0x000fc80007f3e0ff */
        /* <DEDUP_REMOVED lines=9> */
[----:B------:R-:W2:Y:S01]  /*0680*/  LDC R27, c[0x0][0x3a0] ;  /* 0x0000e800ff1b7b82 */ /* 0x000ea20000000800 */
[----:B------:R-:W-:Y:S02]  /*0690*/  IMAD.WIDE.U32 R28, R29, 0x10, R14 ;  /* 0x000000101d1c7825 */ /* 0x000fe400078e000e */
[----:B------:R-:W3:Y:S01]  /*06a0*/  LDG.E R12, desc[UR6][R14.64] ;  /* 0x000000060e0c7981 */ /* 0x000ee2000c1e1900 */
[----:B--2---:R-:W-:-:S05]  /*06b0*/  SHF.R.U32.HI R13, RZ, 0x1, R27 ;  /* 0x00000001ff0d7819 */ /* 0x004fca000001161b */
[----:B------:R-:W-:Y:S02]  /*06c0*/  IMAD.WIDE.U32 R20, R26, R13, R20 ;  /* 0x0000000d1a147225 */ /* 0x000fe400078e0014 */
[----:B------:R-:W2:Y:S04]  /*06d0*/  LDG.E R13, desc[UR6][R14.64+0x10] ;  /* 0x000010060e0d7981 */ /* 0x000ea8000c1e1900 */
[----:B------:R-:W4:Y:S04]  /*06e0*/  LDG.E R14, desc[UR6][R28.64] ;  /* 0x000000061c0e7981 */ /* 0x000f28000c1e1900 */
[----:B------:R5:W4:Y:S02]  /*06f0*/  LDG.E R15, desc[UR6][R28.64+0x10] ;  /* 0x000010061c0f7981 */ /* 0x000b24000c1e1900 */
[----:B-----5:R-:W-:-:S04]  /*0700*/  LEA R28, P1, R20, R22, 0x2 ;  /* 0x00000016141c7211 */ /* 0x020fc800078210ff */
[----:B------:R-:W-:-:S05]  /*0710*/  LEA.HI.X R29, R20, R23, R21, 0x2, P1 ;  /* 0x00000017141d7211 */ /* 0x000fca00008f1415 */
[----:B------:R-:W5:Y:S04]  /*0720*/  LDG.E R20, desc[UR6][R28.64+0x20] ;  /* 0x000020061c147981 */ /* 0x000f68000c1e1900 */
[----:B------:R-:W5:Y:S01]  /*0730*/  LDG.E R21, desc[UR6][R28.64+0x30] ;  /* 0x000030061c157981 */ /* 0x000f62000c1e1900 */
[----:B------:R-:W-:Y:S05]  /*0740*/  WARPSYNC.ALL ;  /* 0x0000000000007948 */ /* 0x000fea0003800000 */
[----:B------:R-:W-:Y:S01]  /*0750*/  IMAD.WIDE.U32 R26, R27, 0x10, R28 ;  /* 0x000000101b1a7825 */ /* 0x000fe200078e001c */
[----:B---3--:R-:W-:Y:S04]  /*0760*/  MOVM.16.MT88 R12, R12 ;  /* 0x000000000c0c723a */ /* 0x008fe80000000000 */
[----:B--2---:R-:W-:Y:S04]  /*0770*/  MOVM.16.MT88 R13, R13 ;  /* 0x000000000d0d723a */ /* 0x004fe80000000000 */
[----:B----4-:R-:W-:Y:S04]  /*0780*/  MOVM.16.MT88 R14, R14 ;  /* 0x000000000e0e723a */ /* 0x010fe80000000000 */
[----:B------:R-:W5:Y:S02]  /*0790*/  MOVM.16.MT88 R15, R15 ;  /* 0x000000000f0f723a */ /* 0x000f640000000000 */
[C---:B-----5:R-:W-:Y:S02]  /*07a0*/  HMMA.16816.F32 R4, R12.reuse, R20, R4 ;  /* 0x000000140c04723c */ /* 0x060fe40000001804 */
[----:B------:R-:W2:Y:S04]  /*07b0*/  LDG.E R20, desc[UR6][R26.64+0x20] ;  /* 0x000020061a147981 */ /* 0x000ea8000c1e1900 */
[----:B------:R-:W2:Y:S02]  /*07c0*/  LDG.E R21, desc[UR6][R26.64+0x30] ;  /* 0x000030061a157981 */ /* 0x000ea4000c1e1900 */
[----:B--2---:R-:W-:-:S15]  /*07d0*/  HMMA.16816.F32 R8, R12, R20, R8 ;  /* 0x000000140c08723c */ /* 0x004fde0000001808 */
[----:B------:R-:W-:-:S05]  /*07e0*/  NOP ;  /* 0x0000000000007918 */ /* 0x000fca0000000000 */
.L_x_19:
[----:B------:R-:W-:Y:S05]  /*07f0*/  @!P0 BRA `(.L_x_20) ;  /* 0x0000000000948947 */ /* 0x000fea0003800000 */
[----:B------:R-:W3:Y:S01]  /*0800*/  S2R R20, SR_LANEID ;  /* 0x0000000000147919 */ /* 0x000ee20000000000 */
[----:B------:R-:W4:Y:S01]  /*0810*/  LDC R29, c[0x0][0x398] ;  /* 0x0000e600ff1d7b82 */ /* 0x000f220000000800 */
[----:B------:R-:W-:Y:S01]  /*0820*/  IMAD.SHL.U32 R27, R25, 0x10, RZ ;  /* 0x00000010191b7824 */ /* 0x000fe200078e00ff */
[----:B------:R-:W-:-:S04]  /*0830*/  MOV R21, RZ ;  /* 0x000000ff00157202 */ /* 0x000fc80000000f00 */
        /* <DEDUP_REMOVED lines=33> */
.L_x_20:
[----:B------:R-:W-:Y:S05]  /*0a50*/  @!P0 BRA `(.L_x_21) ;  /* 0x0000000000948947 */ /* 0x000fea0003800000 */
[----:B------:R-:W3:Y:S01]  /*0a60*/  S2R R20, SR_LANEID ;  /* 0x0000000000147919 */ /* 0x000ee20000000000 */
[----:B------:R-:W4:Y:S01]  /*0a70*/  LDC R29, c[0x0][0x398] ;  /* 0x0000e600ff1d7b82 */ /* 0x000f220000000800 */
[----:B------:R-:W-:-:S07]  /*0a80*/  IMAD.MOV.U32 R21, RZ, RZ, RZ ;  /* 0x000000ffff157224 */ /* 0x000fce00078e00ff */
[----:B------:R-:W5:Y:S01]  /*0a90*/  LDC R15, c[0x0][0x3a0] ;  /* 0x0000e800ff0f7b82 */ /* 0x000f620000000800 */
[----:B----4-:R-:W-:Y:S02]  /*0aa0*/  SHF.R.U32.HI R12, RZ, 0x1, R29 ;  /* 0x00000001ff0c7819 */ /* 0x010fe4000001161d */
[----:B---3--:R-:W-:Y:S02]  /*0ab0*/  SHF.R.U32.HI R27, RZ, 0x2, R20 ;  /* 0x00000002ff1b7819 */ /* 0x008fe40000011614 */
[----:B------:R-:W-:Y:S02]  /*0ac0*/  LOP3.LUT R20, R20, 0x3, RZ, 0xc0, !PT ;  /* 0x0000000314147812 */ /* 0x000fe400078ec0ff */
[----:B-----5:R-:W-:-:S03]  /*0ad0*/  SHF.R.U32.HI R14, RZ, 0x1, R15 ;  /* 0x00000001ff0e7819 */ /* 0x020fc6000001160f */
[----:B------:R-:W-:-:S04]  /*0ae0*/  IMAD.WIDE.U32 R12, R27, R12, R20 ;  /* 0x0000000c1b0c7225 */ /* 0x000fc800078e0014 */
[----:B------:R-:W-:-:S03]  /*0af0*/  IMAD.WIDE.U32 R20, R27, R14, R20 ;  /* 0x0000000e1b147225 */ /* 0x000fc600078e0014 */
[----:B------:R-:W-:-:S04]  /*0b00*/  LEA R22, P1, R20, R22, 0x2 ;  /* 0x0000001614167211 */ /* 0x000fc800078210ff */
[----:B------:R-:W-:Y:S01]  /*0b10*/  LEA.HI.X R23, R20, R23, R21, 0x2, P1 ;  /* 0x0000001714177211 */ /* 0x000fe200008f1415 */
[----:B------:R-:W-:-:S04]  /*0b20*/  IMAD.SHL.U32 R21, R25, 0x10, RZ ;  /* 0x0000001019157824 */ /* 0x000fc800078e00ff */
[----:B------:R-:W3:Y:S01]  /*0b30*/  LDG.E R20, desc[UR6][R22.64+0x60] ;  /* 0x0000600616147981 */ /* 0x000ee2000c1e1900 */
[----:B------:R-:W-:-:S04]  /*0b40*/  IADD3 R21, P1, PT, R21, R18, RZ ;  /* 0x0000001215157210 */ /* 0x000fc80007f3e0ff */
[----:B------:R-:W-:Y:S02]  /*0b50*/  LEA.HI.X.SX32 R14, R18, RZ, 0x1, P1 ;  /* 0x000000ff120e7211 */ /* 0x000fe400008f0eff */
[----:B--2---:R-:W-:-:S04]  /*0b60*/  LEA R27, P1, R21, UR8, 0x1 ;  /* 0x00000008151b7c11 */ /* 0x004fc8000f8208ff */
[----:B------:R-:W-:Y:S02]  /*0b70*/  LEA.HI.X R21, R21, UR9, R14, 0x1, P1 ;  /* 0x0000000915157c11 */ /* 0x000fe400088f0c0e */
[----:B------:R-:W-:-:S04]  /*0b80*/  LEA R26, P1, R12, R27, 0x2 ;  /* 0x0000001b0c1a7211 */ /* 0x000fc800078210ff */
[----:B------:R-:W-:Y:S02]  /*0b90*/  LEA.HI.X R27, R12, R21, R13, 0x2, P1 ;  /* 0x000000150c1b7211 */ /* 0x000fe400008f140d */
[----:B------:R-:W3:Y:S01]  /*0ba0*/  LDG.E R21, desc[UR6][R22.64+0x70] ;  /* 0x0000700616157981 */ /* 0x000ee2000c1e1900 */
[----:B------:R-:W-:-:S03]  /*0bb0*/  IMAD.WIDE.U32 R28, R29, 0x10, R26 ;  /* 0x000000101d1c7825 */ /* 0x000fc600078e001a */
[----:B------:R-:W2:Y:S04]  /*0bc0*/  LDG.E R12, desc[UR6][R26.64] ;  /* 0x000000061a0c7981 */ /* 0x000ea8000c1e1900 */
[----:B------:R4:W5:Y:S04]  /*0bd0*/  LDG.E R13, desc[UR6][R26.64+0x10] ;  /* 0x000010061a0d7981 */ /* 0x000968000c1e1900 */
[----:B------:R-:W3:Y:S01]  /*0be0*/  LDG.E R14, desc[UR6][R28.64] ;  /* 0x000000061c0e7981 */ /* 0x000ee2000c1e1900 */
[----:B----4-:R-:W-:-:S03]  /*0bf0*/  IMAD.WIDE.U32 R26, R15, 0x10, R22 ;  /* 0x000000100f1a7825 */ /* 0x010fc600078e0016 */
[----:B------:R-:W4:Y:S04]  /*0c00*/  LDG.E R15, desc[UR6][R28.64+0x10] ;  /* 0x000010061c0f7981 */ /* 0x000f28000c1e1900 */
[----:B------:R-:W4:Y:S04]  /*0c10*/  LDG.E R22, desc[UR6][R26.64+0x60] ;  /* 0x000060061a167981 */ /* 0x000f28000c1e1900 */
[----:B------:R-:W4:Y:S01]  /*0c20*/  LDG.E R23, desc[UR6][R26.64+0x70] ;  /* 0x000070061a177981 */ /* 0x000f22000c1e1900 */
[----:B------:R-:W-:Y:S05]  /*0c30*/  WARPSYNC.ALL ;  /* 0x0000000000007948 */ /* 0x000fea0003800000 */
[----:B--2---:R-:W-:Y:S04]  /*0c40*/  MOVM.16.MT88 R12, R12 ;  /* 0x000000000c0c723a */ /* 0x004fe80000000000 */
[----:B-----5:R-:W-:Y:S04]  /*0c50*/  MOVM.16.MT88 R13, R13 ;  /* 0x000000000d0d723a */ /* 0x020fe80000000000 */
[----:B---3--:R-:W-:Y:S04]  /*0c60*/  MOVM.16.MT88 R14, R14 ;  /* 0x000000000e0e723a */ /* 0x008fe80000000000 */
[----:B----4-:R-:W2:Y:S02]  /*0c70*/  MOVM.16.MT88 R15, R15 ;  /* 0x000000000f0f723a */ /* 0x010ea40000000000 */
[C---:B--2---:R-:W-:Y:S08]  /*0c80*/  HMMA.16816.F32 R4, R12.reuse, R20, R4 ;  /* 0x000000140c04723c */ /* 0x044ff00000001804 */
[----:B------:R-:W-:-:S15]  /*0c90*/  HMMA.16816.F32 R8, R12, R22, R8 ;  /* 0x000000160c08723c */ /* 0x000fde0000001808 */
[----:B------:R-:W-:-:S05]  /*0ca0*/  NOP ;  /* 0x0000000000007918 */ /* 0x000fca0000000000 */
.L_x_21:
[----:B------:R-:W-:Y:S02]  /*0cb0*/  VIADD R17, R17, 0x4 ;  /* 0x0000000411117836 */ /* 0x000fe40000000000 */
[----:B0-----:R-:W-:Y:S02]  /*0cc0*/  IMAD.U32 R13, RZ, RZ, UR12 ;  /* 0x0000000cff0d7e24 */ /* 0x001fe4000f8e00ff */
[----:B------:R-:W-:Y:S01]  /*0cd0*/  VIADD R19, R19, 0x40 ;  /* 0x0000004013137836 */ /* 0x000fe20000000000 */
[----:B------:R-:W-:Y:S01]  /*0ce0*/  ISETP.NE.AND P1, PT, R17, RZ, PT ;  /* 0x000000ff1100720c */ /* 0x000fe20003f25270 */
[----:B------:R-:W-:Y:S01]  /*0cf0*/  VIADD R0, R0, 0x40 ;  /* 0x0000004000007836 */ /* 0x000fe20000000000 */
[C---:B------:R-:W-:Y:S01]  /*0d00*/  LEA R18, R13.reuse, R18, 0x6 ;  /* 0x000000120d127211 */ /* 0x040fe200078e30ff */
[C---:B------:R-:W-:Y:S02]  /*0d10*/  IMAD R2, R13.reuse, 0x40, R2 ;  /* 0x000000400d027824 */ /* 0x040fe400078e0202 */
[----:B------:R-:W-:-:S02]  /*0d20*/  IMAD R3, R13, 0x40, R3 ;  /* 0x000000400d037824 */ /* 0x000fc400078e0203 */
[----:B------:R-:W-:-:S06]  /*0d30*/  IMAD R16, R13, 0x40, R16 ;  /* 0x000000400d107824 */ /* 0x000fcc00078e0210 */
[----:B------:R-:W-:Y:S05]  /*0d40*/  @P1 BRA `(.L_x_22) ;  /* 0xfffffff400681947 */ /* 0x000fea000383ffff */
[----:B-12---:R-:W-:Y:S05]  /*0d50*/  BSYNC.RECONVERGENT B0 ;  /* 0x0000000000007941 */ /* 0x006fea0003800200 */
.L_x_17:
[----:B------:R-:W0:Y:S01]  /*0d60*/  LDCU UR5, c[0x0][0x3a0] ;  /* 0x00007400ff0577ac */ /* 0x000e220008000800 */
[----:B------:R-:W-:Y:S01]  /*0d70*/  BSSY.RECONVERGENT B0, `(.L_x_16) ;  /* 0x000003a000007945 */ /* 0x000fe20003800200 */
[----:B0-----:R-:W-:-:S04]  /*0d80*/  UIADD3 UR4, UPT, UPT, UR5, -0x1, URZ ;  /* 0xffffffff05047890 */ /* 0x001fc8000fffe0ff */
[----:B------:R-:W-:-:S04]  /*0d90*/  ULEA.HI UR4, UR4, 0x1, URZ, 0x1c ;  /* 0x0000000104047891 */ /* 0x000fc8000f8fe0ff */
[----:B------:R-:W-:-:S04]  /*0da0*/  ULOP3.LUT UR4, UR4, 0x3, URZ, 0xc0, !UPT ;  /* 0x0000000304047892 */ /* 0x000fc8000f8ec0ff */
[----:B------:R-:W-:-:S09]  /*0db0*/  UISETP.NE.AND UP0, UPT, UR4, URZ, UPT ;  /* 0x000000ff0400728c */ /* 0x000fd2000bf05270 */
[----:B------:R-:W-:Y:S05]  /*0dc0*/  BRA.U !UP0, `(.L_x_23) ;  /* 0x0000000108d07547 */ /* 0x000fea000b800000 */
[----:B------:R-:W-:Y:S01]  /*0dd0*/  IMAD.SHL.U32 R0, R24, 0x10, RZ ;  /* 0x0000001018007824 */ /* 0x000fe200078e00ff */
[----:B------:R-:W-:Y:S01]  /*0de0*/  UIADD3 UR4, UPT, UPT, -UR4, URZ, URZ ;  /* 0x000000ff04047290 */ /* 0x000fe2000fffe1ff */
[----:B------:R-:W-:Y:S02]  /*0df0*/  IMAD R2, R19, R13, RZ ;  /* 0x0000000d13027224 */ /* 0x000fe400078e02ff */
[----:B------:R-:W-:-:S03]  /*0e00*/  IMAD R12, R0, UR5, RZ ;  /* 0x00000005000c7c24 */ /* 0x000fc6000f8e02ff */
[----:B------:R-:W-:Y:S02]  /*0e10*/  IMAD.U32 R0, RZ, RZ, UR4 ;  /* 0x00000004ff007e24 */ /* 0x000fe4000f8e00ff */
[----:B------:R-:W-:-:S07]  /*0e20*/  IMAD.IADD R19, R12, 0x1, R19 ;  /* 0x000000010c137824 */ /* 0x000fce00078e0213 */
.L_x_25:
[----:B------:R-:W-:Y:S05]  /*0e30*/  @!P0 BRA `(.L_x_24) ;  /* 0x00000000009c8947 */ /* 0x000fea0003800000 */
[----:B------:R-:W0:Y:S01]  /*0e40*/  S2R R16, SR_LANEID ;  /* 0x0000000000107919 */ /* 0x000e220000000000 */
[----:B------:R-:W2:Y:S01]  /*0e50*/  LDC R29, c[0x0][0x398] ;  /* 0x0000e600ff1d7b82 */ /* 0x000ea20000000800 */
[----:B------:R-:W-:Y:S01]  /*0e60*/  SHF.L.U32 R27, R25, 0x4, RZ ;  /* 0x00000004191b7819 */ /* 0x000fe200000006ff */
[----:B------:R-:W-:-:S03]  /*0e70*/  IMAD.MOV.U32 R17, RZ, RZ, RZ ;  /* 0x000000ffff117224 */ /* 0x000fc600078e00ff */
[----:B------:R-:W-:-:S03]  /*0e80*/  IADD3 R27, P1, PT, R27, R2, RZ ;  /* 0x000000021b1b7210 */ /* 0x000fc60007f3e0ff */
[----:B------:R-:W3:Y:S01]  /*0e90*/  LDC R23, c[0x0][0x3a0] ;  /* 0x0000e800ff177b82 */ /* 0x000ee20000000800 */
[----:B------:R-:W-:Y:S02]  /*0ea0*/  LEA.HI.X.SX32 R14, R2, RZ, 0x1, P1 ;  /* 0x000000ff020e7211 */ /* 0x000fe400008f0eff */
[----:B-1----:R-:W-:-:S04]  /*0eb0*/  LEA R15, P1, R27, UR10, 0x1 ;  /* 0x0000000a1b0f7c11 */ /* 0x002fc8000f8208ff */
[----:B------:R-:W-:Y:S01]  /*0ec0*/  LEA.HI.X R27, R27, UR11, R14, 0x1, P1 ;  /* 0x0000000b1b1b7c11 */ /* 0x000fe200088f0c0e */
[----:B------:R-:W1:Y:S01]  /*0ed0*/  LDC.64 R20, c[0x0][0x388] ;  /* 0x0000e200ff147b82 */ /* 0x000e620000000a00 */
[----:B--2---:R-:W-:Y:S02]  /*0ee0*/  SHF.R.U32.HI R12, RZ, 0x1, R29 ;  /* 0x00000001ff0c7819 */ /* 0x004fe4000001161d */
[----:B0-----:R-:W-:Y:S02]  /*0ef0*/  SHF.R.U32.HI R3, RZ, 0x2, R16 ;  /* 0x00000002ff037819 */ /* 0x001fe40000011610 */
[----:B------:R-:W-:-:S05]  /*0f00*/  LOP3.LUT R16, R16, 0x3, RZ, 0xc0, !PT ;  /* 0x0000000310107812 */ /* 0x000fca00078ec0ff */
[----:B------:R-:W-:-:S03]  /*0f10*/  IMAD.WIDE.U32 R12, R3, R12, R16 ;  /* 0x0000000c030c7225 */ /* 0x000fc600078e0010 */
[----:B------:R-:W-:-:S04]  /*0f20*/  LEA R14, P1, R12, R15, 0x2 ;  /* 0x0000000f0c0e7211 */ /* 0x000fc800078210ff */
[----:B------:R-:W-:-:S03]  /*0f30*/  LEA.HI.X R15, R12, R27, R13, 0x2, P1 ;  /* 0x0000001b0c0f7211 */ /* 0x000fc600008f140d */
[----:B------:R-:W-:Y:S02]  /*0f40*/  IMAD.WIDE.U32 R28, R29, 0x10, R14 ;  /* 0x000000101d1c7825 */ /* 0x000fe400078e000e */
[----:B------:R-:W2:Y:S01]  /*0f50*/  LDG.E R12, desc[UR6][R14.64] ;  /* 0x000000060e0c7981 */ /* 0x000ea2000c1e1900 */
[----:B---3--:R-:W-:-:S03]  /*0f60*/  SHF.R.U32.HI R18, RZ, 0x1, R23 ;  /* 0x00000001ff127819 */ /* 0x008fc60000011617 */
[----:B------:R-:W3:Y:S01]  /*0f70*/  LDG.E R13, desc[UR6][R14.64+0x10] ;  /* 0x000010060e0d7981 */ /* 0x000ee2000c1e1900 */
[----:B-1----:R-:W-:-:S04]  /*0f80*/  IMAD.WIDE.U32 R20, R19, 0x2, R20 ;  /* 0x0000000213147825 */ /* 0x002fc800078e0014 */
[----:B------:R-:W-:Y:S01]  /*0f90*/  IMAD.WIDE.U32 R16, R3, R18, R16 ;  /* 0x0000001203107225 */ /* 0x000fe200078e0010 */
[----:B------:R-:W4:Y:S04]  /*0fa0*/  LDG.E R14, desc[UR6][R28.64] ;  /* 0x000000061c0e7981 */ /* 0x000f28000c1e1900 */
[----:B------:R-:W5:Y:S01]  /*0fb0*/  LDG.E R15, desc[UR6][R28.64+0x10] ;  /* 0x000010061c0f7981 */ /* 0x000f62000c1e1900 */
[----:B------:R-:W-:-:S04]  /*0fc0*/  LEA R26, P1, R16, R20, 0x2 ;  /* 0x00000014101a7211 */ /* 0x000fc800078210ff */
[----:B------:R-:W-:-:S03]  /*0fd0*/  LEA.HI.X R27, R16, R21, R17, 0x2, P1 ;  /* 0x00000015101b7211 */ /* 0x000fc600008f1411 */
[----:B------:R-:W-:Y:S02]  /*0fe0*/  IMAD.WIDE.U32 R22, R23, 0x10, R26 ;  /* 0x0000001017167825 */ /* 0x000fe400078e001a */
[----:B------:R-:W5:Y:S04]  /*0ff0*/  LDG.E R16, desc[UR6][R26.64] ;  /* 0x000000061a107981 */ /* 0x000f68000c1e1900 */
[----:B------:R-:W5:Y:S04]  /*1000*/  LDG.E R17, desc[UR6][R26.64+0x10] ;  /* 0x000010061a117981 */ /* 0x000f68000c1e1900 */
[----:B------:R-:W5:Y:S04]  /*1010*/  LDG.E R20, desc[UR6][R22.64] ;  /* 0x0000000616147981 */ /* 0x000f68000c1e1900 */
[----:B------:R-:W5:Y:S01]  /*1020*/  LDG.E R21, desc[UR6][R22.64+0x10] ;  /* 0x0000100616157981 */ /* 0x000f62000c1e1900 */
[----:B------:R-:W-:Y:S05]  /*1030*/  WARPSYNC.ALL ;  /* 0x0000000000007948 */ /* 0x000fea0003800000 */
[----:B--2---:R-:W-:Y:S04]  /*1040*/  MOVM.16.MT88 R12, R12 ;  /* 0x000000000c0c723a */ /* 0x004fe80000000000 */
[----:B---3--:R-:W-:Y:S04]  /*1050*/  MOVM.16.MT88 R13, R13 ;  /* 0x000000000d0d723a */ /* 0x008fe80000000000 */
[----:B----4-:R-:W-:Y:S04]  /*1060*/  MOVM.16.MT88 R14, R14 ;  /* 0x000000000e0e723a */ /* 0x010fe80000000000 */
[----:B-----5:R-:W0:Y:S02]  /*1070*/  MOVM.16.MT88 R15, R15 ;  /* 0x000000000f0f723a */ /* 0x020e240000000000 */
[C---:B0-----:R-:W-:Y:S08]  /*1080*/  HMMA.16816.F32 R4, R12.reuse, R16, R4 ;  /* 0x000000100c04723c */ /* 0x041ff00000001804 */
[----:B------:R-:W-:-:S15]  /*1090*/  HMMA.16816.F32 R8, R12, R20, R8 ;  /* 0x000000140c08723c */ /* 0x000fde0000001808 */
[----:B------:R-:W-:-:S05]  /*10a0*/  NOP ;  /* 0x0000000000007918 */ /* 0x000fca0000000000 */
.L_x_24:
[----:B------:R-:W0:Y:S01]  /*10b0*/  LDC R3, c[0x0][0x398] ;  /* 0x0000e600ff037b82 */ /* 0x000e220000000800 */
[----:B------:R-:W-:Y:S02]  /*10c0*/  VIADD R0, R0, 0x1 ;  /* 0x0000000100007836 */ /* 0x000fe40000000000 */
[----:B------:R-:W-:-:S03]  /*10d0*/  VIADD R19, R19, 0x10 ;  /* 0x0000001013137836 */ /* 0x000fc60000000000 */
[----:B------:R-:W-:Y:S01]  /*10e0*/  ISETP.NE.AND P1, PT, R0, RZ, PT ;  /* 0x000000ff0000720c */ /* 0x000fe20003f25270 */
[----:B0-----:R-:W-:-:S12]  /*10f0*/  IMAD R2, R3, 0x10, R2 ;  /* 0x0000001003027824 */ /* 0x001fd800078e0202 */
[----:B------:R-:W-:Y:S05]  /*1100*/  @P1 BRA `(.L_x_25) ;  /* 0xfffffffc00481947 */ /* 0x000fea000383ffff */
.L_x_23:
[----:B-1----:R-:W-:Y:S05]  /*1110*/  BSYNC.RECONVERGENT B0 ;  /* 0x0000000000007941 */ /* 0x002fea0003800200 */
.L_x_16:
[----:B------:R-:W0:Y:S01]  /*1120*/  LDC.64 R16, c[0x0][0x398] ;  /* 0x0000e600ff107b82 */ /* 0x000e220000000a00 */
[----:B------:R-:W-:Y:S02]  /*1130*/  IMAD.SHL.U32 R24, R24, 0x10, RZ ;  /* 0x0000001018187824 */ /* 0x000fe400078e00ff */
[----:B------:R-:W-:-:S03]  /*1140*/  IMAD.SHL.U32 R25, R25, 0x10, RZ ;  /* 0x0000001019197824 */ /* 0x000fc600078e00ff */
[----:B0-----:R-:W-:-:S04]  /*1150*/  ISETP.GE.AND P0, PT, R24, R17, PT ;  /* 0x000000111800720c */ /* 0x001fc80003f06270 */
[----:B------:R-:W-:-:S13]  /*1160*/  ISETP.GE.OR P0, PT, R25, R16, P0 ;  /* 0x000000101900720c */ /* 0x000fda0000706670 */
[----:B------:R-:W-:Y:S05]  /*1170*/  @P0 EXIT ;  /* 0x000000000000094d */ /* 0x000fea0003800000 */
[----:B------:R-:W0:Y:S01]  /*1180*/  S2R R2, SR_LANEID ;  /* 0x0000000000027919 */ /* 0x000e220000000000 */
[----:B------:R-:W1:Y:S01]  /*1190*/  LDCU.64 UR4, c[0x0][0x390] ;  /* 0x00007200ff0477ac */ /* 0x000e620008000a00 */
[----:B------:R-:W-:Y:S02]  /*11a0*/  IMAD R24, R24, R16, RZ ;  /* 0x0000001018187224 */ /* 0x000fe400078e02ff */
[----:B------:R-:W-:-:S03]  /*11b0*/  IMAD.MOV.U32 R3, RZ, RZ, RZ ;  /* 0x000000ffff037224 */ /* 0x000fc600078e00ff */
[----:B------:R-:W-:-:S05]  /*11c0*/  IADD3 R17, P0, PT, R24, R25, RZ ;  /* 0x0000001918117210 */ /* 0x000fca0007f1e0ff */
[----:B------:R-:W-:Y:S01]  /*11d0*/  IMAD.X R0, RZ, RZ, RZ, P0 ;  /* 0x000000ffff007224 */ /* 0x000fe200000e06ff */
[----:B-1----:R-:W-:-:S04]  /*11e0*/  LEA R15, P0, R17, UR4, 0x2 ;  /* 0x00000004110f7c11 */ /* 0x002fc8000f8010ff */
[----:B------:R-:W-:Y:S02]  /*11f0*/  LEA.HI.X R17, R17, UR5, R0, 0x2, P0 ;  /* 0x0000000511117c11 */ /* 0x000fe400080f1400 */
[----:B0-----:R-:W-:Y:S02]  /*1200*/  SHF.L.U32 R13, R2, 0x1, RZ ;  /* 0x00000001020d7819 */ /* 0x001fe400000006ff */
[----:B------:R-:W-:Y:S02]  /*1210*/  SHF.R.U32.HI R2, RZ, 0x2, R2 ;  /* 0x00000002ff027819 */ /* 0x000fe40000011602 */
[----:B------:R-:W-:-:S05]  /*1220*/  LOP3.LUT R13, R13, 0x6, RZ, 0xe2, !PT ;  /* 0x000000060d0d7812 */ /* 0x000fca00078ee2ff */
[----:B------:R-:W-:-:S04]  /*1230*/  IMAD.WIDE.U32 R2, R13, R16, R2 ;  /* 0x000000100d027225 */ /* 0x000fc800078e0002 */
[----:B------:R-:W-:Y:S01]  /*1240*/  IMAD.WIDE.U32 R12, R16, 0x4, RZ ;  /* 0x00000004100c7825 */ /* 0x000fe200078e00ff */
[----:B------:R-:W-:-:S04]  /*1250*/  LEA R14, P0, R2, R15, 0x2 ;  /* 0x0000000f020e7211 */ /* 0x000fc800078010ff */
[----:B------:R-:W-:Y:S01]  /*1260*/  LEA.HI.X R15, R2, R17, R3, 0x2, P0 ;  /* 0x00000011020f7211 */ /* 0x000fe200000f1403 */
[----:B------:R-:W-:Y:S01]  /*1270*/  IMAD.WIDE.U32 R18, R16, 0x20, R12 ;  /* 0x0000002010127825 */ /* 0x000fe200078e000c */
[----:B------:R-:W-:-:S03]  /*1280*/  IADD3 R12, P0, PT, R12, R14, RZ ;  /* 0x0000000e0c0c7210 */ /* 0x000fc60007f1e0ff */
[----:B------:R-:W-:Y:S01]  /*1290*/  IMAD.WIDE.U32 R16, R16, 0x20, R14 ;  /* 0x0000002010107825 */ /* 0x000fe200078e000e */
[----:B------:R-:W-:Y:S01]  /*12a0*/  IADD3 R2, P1, PT, R18, R14, RZ ;  /* 0x0000000e12027210 */ /* 0x000fe20007f3e0ff */
[----:B------:R-:W2:Y:S02]  /*12b0*/  LDG.E R21, desc[UR6][R14.64] ;  /* 0x000000060e157981 */ /* 0x000ea4000c1e1900 */
[--C-:B------:R-:W-:Y:S02]  /*12c0*/  IMAD.X R13, R13, 0x1, R15.reuse, P0 ;  /* 0x000000010d0d7824 */ /* 0x100fe400000e060f */
[----:B------:R-:W-:Y:S01]  /*12d0*/  IMAD.X R3, R19, 0x1, R15, P1 ;  /* 0x0000000113037824 */ /* 0x000fe200008e060f */
[----:B------:R-:W3:Y:S04]  /*12e0*/  LDG.E R23, desc[UR6][R14.64+0x20] ;  /* 0x000020060e177981 */ /* 0x000ee8000c1e1900 */
[----:B------:R-:W4:Y:S04]  /*12f0*/  LDG.E R22, desc[UR6][R12.64] ;  /* 0x000000060c167981 */ /* 0x000f28000c1e1900 */
[----:B------:R-:W5:Y:S04]  /*1300*/  LDG.E R24, desc[UR6][R12.64+0x20] ;  /* 0x000020060c187981 */ /* 0x000f68000c1e1900 */
[----:B------:R-:W5:Y:S04]  /*1310*/  LDG.E R20, desc[UR6][R16.64] ;  /* 0x0000000610147981 */ /* 0x000f68000c1e1900 */
[----:B------:R-:W5:Y:S04]  /*1320*/  LDG.E R0, desc[UR6][R2.64] ;  /* 0x0000000602007981 */ /* 0x000f68000c1e1900 */
[----:B------:R-:W5:Y:S04]  /*1330*/  LDG.E R19, desc[UR6][R16.64+0x20] ;  /* 0x0000200610137981 */ /* 0x000f68000c1e1900 */
[----:B------:R-:W5:Y:S01]  /*1340*/  LDG.E R18, desc[UR6][R2.64+0x20] ;  /* 0x0000200602127981 */ /* 0x000f62000c1e1900 */
[----:B------:R-:W-:Y:S05]  /*1350*/  WARPSYNC.ALL ;  /* 0x0000000000007948 */ /* 0x000fea0003800000 */
[----:B------:R-:W2:Y:S01]  /*1360*/  LDCU UR4, c[0x0][0x3a8] ;  /* 0x00007500ff0477ac */ /* 0x000ea20008000800 */
[----:B------:R-:W0:Y:S01]  /*1370*/  LDCU UR5, c[0x0][0x3a4] ;  /* 0x00007480ff0577ac */ /* 0x000e220008000800 */
[----:B--2---:R-:W-:Y:S01]  /*1380*/  FMUL R21, R21, UR4 ;  /* 0x0000000415157c20 */ /* 0x004fe20008400000 */
[----:B---3--:R-:W-:-:S03]  /*1390*/  FMUL R23, R23, UR4 ;  /* 0x0000000417177c20 */ /* 0x008fc60008400000 */
[----:B0-----:R-:W-:Y:S01]  /*13a0*/  FFMA R21, R4, UR5, R21 ;  /* 0x0000000504157c23 */ /* 0x001fe20008000015 */
[----:B----4-:R-:W-:Y:S01]  /*13b0*/  FMUL R22, R22, UR4 ;  /* 0x0000000416167c20 */ /* 0x010fe20008400000 */
[----:B------:R-:W-:Y:S01]  /*13c0*/  FFMA R23, R6, UR5, R23 ;  /* 0x0000000506177c23 */ /* 0x000fe20008000017 */
[----:B-----5:R-:W-:Y:S02]  /*13d0*/  FMUL R24, R24, UR4 ;  /* 0x0000000418187c20 */ /* 0x020fe40008400000 */
[----:B------:R-:W-:Y:S01]  /*13e0*/  FFMA R5, R5, UR5, R22 ;  /* 0x0000000505057c23 */ /* 0x000fe20008000016 */
[----:B------:R-:W-:Y:S01]  /*13f0*/  FMUL R25, R20, UR4 ;  /* 0x0000000414197c20 */ /* 0x000fe20008400000 */
[----:B------:R-:W-:Y:S01]  /*1400*/  FFMA R7, R7, UR5, R24 ;  /* 0x0000000507077c23 */ /* 0x000fe20008000018 */
[----:B------:R-:W-:Y:S02]  /*1410*/  FMUL R0, R0, UR4 ;  /* 0x0000000400007c20 */ /* 0x000fe40008400000 */
[----:B------:R-:W-:Y:S01]  /*1420*/  FFMA R25, R8, UR5, R25 ;  /* 0x0000000508197c23 */ /* 0x000fe20008000019 */
[----:B------:R-:W-:Y:S01]  /*1430*/  FMUL R19, R19, UR4 ;  /* 0x0000000413137c20 */ /* 0x000fe20008400000 */
[----:B------:R-:W-:Y:S01]  /*1440*/  FFMA R9, R9, UR5, R0 ;  /* 0x0000000509097c23 */ /* 0x000fe20008000000 */
[----:B------:R-:W-:Y:S01]  /*1450*/  STG.E desc[UR6][R14.64], R21 ;  /* 0x000000150e007986 */ /* 0x000fe2000c101906 */
[----:B------:R-:W-:Y:S01]  /*1460*/  FMUL R18, R18, UR4 ;  /* 0x0000000412127c20 */ /* 0x000fe20008400000 */
[----:B------:R-:W-:-:S02]  /*1470*/  FFMA R19, R10, UR5, R19 ;  /* 0x000000050a137c23 */ /* 0x000fc40008000013 */
[----:B------:R-:W-:Y:S01]  /*1480*/  STG.E desc[UR6][R12.64], R5 ;  /* 0x000000050c007986 */ /* 0x000fe2000c101906 */
[----:B------:R-:W-:-:S03]  /*1490*/  FFMA R11, R11, UR5, R18 ;  /* 0x000000050b0b7c23 */ /* 0x000fc60008000012 */
[----:B------:R-:W-:Y:S04]  /*14a0*/  STG.E desc[UR6][R14.64+0x20], R23 ;  /* 0x000020170e007986 */ /* 0x000fe8000c101906 */
[----:B------:R-:W-:Y:S04]  /*14b0*/  STG.E desc[UR6][R12.64+0x20], R7 ;  /* 0x000020070c007986 */ /* 0x000fe8000c101906 */
[----:B------:R-:W-:Y:S04]  /*14c0*/  STG.E desc[UR6][R16.64], R25 ;  /* 0x0000001910007986 */ /* 0x000fe8000c101906 */
[----:B------:R-:W-:Y:S04]  /*14d0*/  STG.E desc[UR6][R2.64], R9 ;  /* 0x0000000902007986 */ /* 0x000fe8000c101906 */
[----:B------:R-:W-:Y:S04]  /*14e0*/  STG.E desc[UR6][R16.64+0x20], R19 ;  /* 0x0000201310007986 */ /* 0x000fe8000c101906 */
[----:B------:R-:W-:Y:S01]  /*14f0*/  STG.E desc[UR6][R2.64+0x20], R11 ;  /* 0x0000200b02007986 */ /* 0x000fe2000c101906 */
[----:B------:R-:W-:Y:S05]  /*1500*/  EXIT ;  /* 0x000000000000794d */ /* 0x000fea0003800000 */
.L_x_26:
        /* <DEDUP_REMOVED lines=15> */
.L_x_30:


//--------------------- .nv.shared.reserved.0     --------------------------
	.section	.nv.shared.reserved.0,"aw",@nobits
	.weak		__nv_reservedSMEM_offset_0_alias
	.size		__nv_reservedSMEM_offset_0_alias, 0, 64
	.other		__nv_reservedSMEM_offset_0_alias,@"STO_CUDA_RESERVED_SHARED STV_DEFAULT"
__nv_reservedSMEM_offset_0_alias:
	.zero		0
	.zero		64


//--------------------- .nv.constant0._Z11scaleRandomPfS_if --------------------------
	.section	.nv.constant0._Z11scaleRandomPfS_if,"a",@progbits
	.sectionflags	@""
	.align	4
.nv.constant0._Z11scaleRandomPfS_if:
	.zero		920


//--------------------- .nv.constant0._Z17convertFp32ToFp16P6__halfPfif --------------------------
	.section	.nv.constant0._Z17convertFp32ToFp16P6__halfPfif,"a",@progbits
	.sectionflags	@""
	.align	4
.nv.constant0._Z17convertFp32ToFp16P6__halfPfif:
	.zero		920


//--------------------- .nv.constant0._Z12wmma_exampleP6__halfS0_Pfiiiff --------------------------
	.section	.nv.constant0._Z12wmma_exampleP6__halfS0_Pfiiiff,"a",@progbits
	.sectionflags	@""
	.align	4
.nv.constant0._Z12wmma_exampleP6__halfS0_Pfiiiff:
	.zero		940


//--------------------- SYMBOLS --------------------------

	.type		.nv.reservedSmem.offset0,@object
	.size		.nv.reservedSmem.offset0,0x4
